//
// Generated by NVIDIA NVVM Compiler
//
// Compiler Build ID: CL-36424714
// Cuda compilation tools, release 13.0, V13.0.88
// Based on NVVM 20.0.0
//

.version 9.0
.target sm_100
.address_size 64

	// .globl	_ZN3cub18CUB_300001_SM_10006detail11EmptyKernelIvEEvv
.global .align 1 .b8 _ZN30_INTERNAL_ae0647f5_4_k_cu_main4cuda3std3__45__cpo5beginE[1];
.global .align 1 .b8 _ZN30_INTERNAL_ae0647f5_4_k_cu_main4cuda3std3__45__cpo3endE[1];
.global .align 1 .b8 _ZN30_INTERNAL_ae0647f5_4_k_cu_main4cuda3std3__45__cpo6cbeginE[1];
.global .align 1 .b8 _ZN30_INTERNAL_ae0647f5_4_k_cu_main4cuda3std3__45__cpo4cendE[1];
.global .align 1 .b8 _ZN30_INTERNAL_ae0647f5_4_k_cu_main4cuda3std3__45__cpo6rbeginE[1];
.global .align 1 .b8 _ZN30_INTERNAL_ae0647f5_4_k_cu_main4cuda3std3__45__cpo4rendE[1];
.global .align 1 .b8 _ZN30_INTERNAL_ae0647f5_4_k_cu_main4cuda3std3__45__cpo7crbeginE[1];
.global .align 1 .b8 _ZN30_INTERNAL_ae0647f5_4_k_cu_main4cuda3std3__45__cpo5crendE[1];
.global .align 1 .b8 _ZN30_INTERNAL_ae0647f5_4_k_cu_main4cuda3std3__432_GLOBAL__N__ae0647f5_4_k_cu_main6ignoreE[1];
.global .align 1 .b8 _ZN30_INTERNAL_ae0647f5_4_k_cu_main4cuda3std3__419piecewise_constructE[1];
.global .align 1 .b8 _ZN30_INTERNAL_ae0647f5_4_k_cu_main4cuda3std3__48in_placeE[1];
.global .align 1 .b8 _ZN30_INTERNAL_ae0647f5_4_k_cu_main4cuda3std3__420unreachable_sentinelE[1];
.global .align 1 .b8 _ZN30_INTERNAL_ae0647f5_4_k_cu_main4cuda3std3__47nulloptE[1];
.global .align 1 .b8 _ZN30_INTERNAL_ae0647f5_4_k_cu_main4cuda3std3__48unexpectE[1];
.global .align 1 .b8 _ZN30_INTERNAL_ae0647f5_4_k_cu_main4cuda3std6ranges3__45__cpo4swapE[1];
.global .align 1 .b8 _ZN30_INTERNAL_ae0647f5_4_k_cu_main4cuda3std6ranges3__45__cpo9iter_moveE[1];
.global .align 1 .b8 _ZN30_INTERNAL_ae0647f5_4_k_cu_main4cuda3std6ranges3__45__cpo5beginE[1];
.global .align 1 .b8 _ZN30_INTERNAL_ae0647f5_4_k_cu_main4cuda3std6ranges3__45__cpo3endE[1];
.global .align 1 .b8 _ZN30_INTERNAL_ae0647f5_4_k_cu_main4cuda3std6ranges3__45__cpo6cbeginE[1];
.global .align 1 .b8 _ZN30_INTERNAL_ae0647f5_4_k_cu_main4cuda3std6ranges3__45__cpo4cendE[1];
.global .align 1 .b8 _ZN30_INTERNAL_ae0647f5_4_k_cu_main4cuda3std6ranges3__45__cpo7advanceE[1];
.global .align 1 .b8 _ZN30_INTERNAL_ae0647f5_4_k_cu_main4cuda3std6ranges3__45__cpo9iter_swapE[1];
.global .align 1 .b8 _ZN30_INTERNAL_ae0647f5_4_k_cu_main4cuda3std6ranges3__45__cpo4nextE[1];
.global .align 1 .b8 _ZN30_INTERNAL_ae0647f5_4_k_cu_main4cuda3std6ranges3__45__cpo4prevE[1];
.global .align 1 .b8 _ZN30_INTERNAL_ae0647f5_4_k_cu_main4cuda3std6ranges3__45__cpo4dataE[1];
.global .align 1 .b8 _ZN30_INTERNAL_ae0647f5_4_k_cu_main4cuda3std6ranges3__45__cpo5cdataE[1];
.global .align 1 .b8 _ZN30_INTERNAL_ae0647f5_4_k_cu_main4cuda3std6ranges3__45__cpo4sizeE[1];
.global .align 1 .b8 _ZN30_INTERNAL_ae0647f5_4_k_cu_main4cuda3std6ranges3__45__cpo5ssizeE[1];
.global .align 1 .b8 _ZN30_INTERNAL_ae0647f5_4_k_cu_main4cuda3std6ranges3__45__cpo8distanceE[1];
.global .align 1 .b8 _ZN30_INTERNAL_ae0647f5_4_k_cu_main6thrust24THRUST_300001_SM_1000_NS8cuda_cub3parE[1];
.global .align 1 .b8 _ZN30_INTERNAL_ae0647f5_4_k_cu_main6thrust24THRUST_300001_SM_1000_NS8cuda_cub10par_nosyncE[1];
.global .align 1 .b8 _ZN30_INTERNAL_ae0647f5_4_k_cu_main6thrust24THRUST_300001_SM_1000_NS6system6detail10sequential3seqE[1];
.global .align 1 .b8 _ZN30_INTERNAL_ae0647f5_4_k_cu_main6thrust24THRUST_300001_SM_1000_NS12placeholders2_1E[1];
.global .align 1 .b8 _ZN30_INTERNAL_ae0647f5_4_k_cu_main6thrust24THRUST_300001_SM_1000_NS12placeholders2_2E[1];
.global .align 1 .b8 _ZN30_INTERNAL_ae0647f5_4_k_cu_main6thrust24THRUST_300001_SM_1000_NS12placeholders2_3E[1];
.global .align 1 .b8 _ZN30_INTERNAL_ae0647f5_4_k_cu_main6thrust24THRUST_300001_SM_1000_NS12placeholders2_4E[1];
.global .align 1 .b8 _ZN30_INTERNAL_ae0647f5_4_k_cu_main6thrust24THRUST_300001_SM_1000_NS12placeholders2_5E[1];
.global .align 1 .b8 _ZN30_INTERNAL_ae0647f5_4_k_cu_main6thrust24THRUST_300001_SM_1000_NS12placeholders2_6E[1];
.global .align 1 .b8 _ZN30_INTERNAL_ae0647f5_4_k_cu_main6thrust24THRUST_300001_SM_1000_NS12placeholders2_7E[1];
.global .align 1 .b8 _ZN30_INTERNAL_ae0647f5_4_k_cu_main6thrust24THRUST_300001_SM_1000_NS12placeholders2_8E[1];
.global .align 1 .b8 _ZN30_INTERNAL_ae0647f5_4_k_cu_main6thrust24THRUST_300001_SM_1000_NS12placeholders2_9E[1];
.global .align 1 .b8 _ZN30_INTERNAL_ae0647f5_4_k_cu_main6thrust24THRUST_300001_SM_1000_NS12placeholders3_10E[1];
.global .align 1 .b8 _ZN30_INTERNAL_ae0647f5_4_k_cu_main6thrust24THRUST_300001_SM_1000_NS3seqE[1];

.visible .entry _ZN3cub18CUB_300001_SM_10006detail11EmptyKernelIvEEvv()
{


	ret;

}
	// .globl	_ZN3cub18CUB_300001_SM_10006detail9transform16transform_kernelINS2_10policy_hubILb1EN4cuda3std3__45tupleIJN6thrust24THRUST_300001_SM_1000_NS6detail15normal_iteratorINSA_10device_ptrIfEEEESF_EEEE10policy1000Ei6squareIfESF_JPfSL_EEEvT0_iT1_T2_DpNS2_10kernel_argIT3_EE
.visible .entry _ZN3cub18CUB_300001_SM_10006detail9transform16transform_kernelINS2_10policy_hubILb1EN4cuda3std3__45tupleIJN6thrust24THRUST_300001_SM_1000_NS6detail15normal_iteratorINSA_10device_ptrIfEEEESF_EEEE10policy1000Ei6squareIfESF_JPfSL_EEEvT0_iT1_T2_DpNS2_10kernel_argIT3_EE(
	.param .u32 _ZN3cub18CUB_300001_SM_10006detail9transform16transform_kernelINS2_10policy_hubILb1EN4cuda3std3__45tupleIJN6thrust24THRUST_300001_SM_1000_NS6detail15normal_iteratorINSA_10device_ptrIfEEEESF_EEEE10policy1000Ei6squareIfESF_JPfSL_EEEvT0_iT1_T2_DpNS2_10kernel_argIT3_EE_param_0,
	.param .u32 _ZN3cub18CUB_300001_SM_10006detail9transform16transform_kernelINS2_10policy_hubILb1EN4cuda3std3__45tupleIJN6thrust24THRUST_300001_SM_1000_NS6detail15normal_iteratorINSA_10device_ptrIfEEEESF_EEEE10policy1000Ei6squareIfESF_JPfSL_EEEvT0_iT1_T2_DpNS2_10kernel_argIT3_EE_param_1,
	.param .align 1 .b8 _ZN3cub18CUB_300001_SM_10006detail9transform16transform_kernelINS2_10policy_hubILb1EN4cuda3std3__45tupleIJN6thrust24THRUST_300001_SM_1000_NS6detail15normal_iteratorINSA_10device_ptrIfEEEESF_EEEE10policy1000Ei6squareIfESF_JPfSL_EEEvT0_iT1_T2_DpNS2_10kernel_argIT3_EE_param_2[1],
	.param .align 8 .b8 _ZN3cub18CUB_300001_SM_10006detail9transform16transform_kernelINS2_10policy_hubILb1EN4cuda3std3__45tupleIJN6thrust24THRUST_300001_SM_1000_NS6detail15normal_iteratorINSA_10device_ptrIfEEEESF_EEEE10policy1000Ei6squareIfESF_JPfSL_EEEvT0_iT1_T2_DpNS2_10kernel_argIT3_EE_param_3[8],
	.param .align 8 .b8 _ZN3cub18CUB_300001_SM_10006detail9transform16transform_kernelINS2_10policy_hubILb1EN4cuda3std3__45tupleIJN6thrust24THRUST_300001_SM_1000_NS6detail15normal_iteratorINSA_10device_ptrIfEEEESF_EEEE10policy1000Ei6squareIfESF_JPfSL_EEEvT0_iT1_T2_DpNS2_10kernel_argIT3_EE_param_4[16],
	.param .align 8 .b8 _ZN3cub18CUB_300001_SM_10006detail9transform16transform_kernelINS2_10policy_hubILb1EN4cuda3std3__45tupleIJN6thrust24THRUST_300001_SM_1000_NS6detail15normal_iteratorINSA_10device_ptrIfEEEESF_EEEE10policy1000Ei6squareIfESF_JPfSL_EEEvT0_iT1_T2_DpNS2_10kernel_argIT3_EE_param_5[16]
)
.maxntid 128
{
	.reg .pred 	%p<38>;
	.reg .b32 	%r<87>;
	.reg .b32 	%f<133>;
	.reg .b64 	%rd<99>;

	ld.param.u32 	%r52, [_ZN3cub18CUB_300001_SM_10006detail9transform16transform_kernelINS2_10policy_hubILb1EN4cuda3std3__45tupleIJN6thrust24THRUST_300001_SM_1000_NS6detail15normal_iteratorINSA_10device_ptrIfEEEESF_EEEE10policy1000Ei6squareIfESF_JPfSL_EEEvT0_iT1_T2_DpNS2_10kernel_argIT3_EE_param_0];
	ld.param.u64 	%rd29, [_ZN3cub18CUB_300001_SM_10006detail9transform16transform_kernelINS2_10policy_hubILb1EN4cuda3std3__45tupleIJN6thrust24THRUST_300001_SM_1000_NS6detail15normal_iteratorINSA_10device_ptrIfEEEESF_EEEE10policy1000Ei6squareIfESF_JPfSL_EEEvT0_iT1_T2_DpNS2_10kernel_argIT3_EE_param_5];
	ld.param.u64 	%rd30, [_ZN3cub18CUB_300001_SM_10006detail9transform16transform_kernelINS2_10policy_hubILb1EN4cuda3std3__45tupleIJN6thrust24THRUST_300001_SM_1000_NS6detail15normal_iteratorINSA_10device_ptrIfEEEESF_EEEE10policy1000Ei6squareIfESF_JPfSL_EEEvT0_iT1_T2_DpNS2_10kernel_argIT3_EE_param_4];
	ld.param.u64 	%rd31, [_ZN3cub18CUB_300001_SM_10006detail9transform16transform_kernelINS2_10policy_hubILb1EN4cuda3std3__45tupleIJN6thrust24THRUST_300001_SM_1000_NS6detail15normal_iteratorINSA_10device_ptrIfEEEESF_EEEE10policy1000Ei6squareIfESF_JPfSL_EEEvT0_iT1_T2_DpNS2_10kernel_argIT3_EE_param_3];
	ld.param.u32 	%r51, [_ZN3cub18CUB_300001_SM_10006detail9transform16transform_kernelINS2_10policy_hubILb1EN4cuda3std3__45tupleIJN6thrust24THRUST_300001_SM_1000_NS6detail15normal_iteratorINSA_10device_ptrIfEEEESF_EEEE10policy1000Ei6squareIfESF_JPfSL_EEEvT0_iT1_T2_DpNS2_10kernel_argIT3_EE_param_1];
	cvta.to.global.u64 	%rd1, %rd31;
	cvta.to.global.u64 	%rd2, %rd30;
	cvta.to.global.u64 	%rd3, %rd29;
	shl.b32 	%r1, %r51, 7;
	mov.u32 	%r53, %ctaid.x;
	mul.lo.s32 	%r2, %r1, %r53;
	sub.s32 	%r3, %r52, %r2;
	min.s32 	%r4, %r1, %r3;
	shl.b32 	%r5, %r4, 2;
	mov.u32 	%r6, %tid.x;
	shl.b32 	%r75, %r6, 7;
	setp.ge.s32 	%p1, %r75, %r5;
	@%p1 bra 	$L__BB1_5;
	mul.wide.u32 	%rd4, %r6, 128;
	add.s64 	%rd32, %rd2, %rd4;
	mul.wide.s32 	%rd5, %r2, 4;
	add.s64 	%rd96, %rd32, %rd5;
	mov.u32 	%r74, %r75;
$L__BB1_2:
	.pragma "nounroll";
	// begin inline asm
	prefetch.global.L2 [%rd96];
	// end inline asm
	add.s32 	%r74, %r74, 16384;
	add.s64 	%rd96, %rd96, 16384;
	setp.lt.s32 	%p2, %r74, %r5;
	@%p2 bra 	$L__BB1_2;
	add.s64 	%rd34, %rd3, %rd4;
	add.s64 	%rd97, %rd34, %rd5;
$L__BB1_4:
	.pragma "nounroll";
	// begin inline asm
	prefetch.global.L2 [%rd97];
	// end inline asm
	add.s32 	%r75, %r75, 16384;
	add.s64 	%rd97, %rd97, 16384;
	setp.lt.s32 	%p3, %r75, %r5;
	@%p3 bra 	$L__BB1_4;
$L__BB1_5:
	mul.wide.s32 	%rd98, %r2, 4;
	add.s64 	%rd12, %rd2, %rd98;
	add.s64 	%rd13, %rd3, %rd98;
	add.s64 	%rd14, %rd1, %rd98;
	setp.gt.s32 	%p4, %r1, %r3;
	@%p4 bra 	$L__BB1_19;
	setp.lt.s32 	%p5, %r51, 1;
	@%p5 bra 	$L__BB1_60;
	and.b32  	%r12, %r51, 15;
	setp.lt.u32 	%p6, %r51, 16;
	mov.b32 	%r82, 0;
	@%p6 bra 	$L__BB1_10;
	and.b32  	%r82, %r51, 2147483632;
	neg.s32 	%r77, %r82;
	add.s64 	%rd37, %rd98, 1536;
	add.s32 	%r76, %r6, 1152;
	add.s64 	%rd16, %rd3, %rd37;
	add.s64 	%rd17, %rd1, %rd37;
	mul.wide.u32 	%rd38, %r6, 4;
	add.s64 	%rd39, %rd38, %rd2;
	add.s64 	%rd18, %rd39, 4096;
	add.s64 	%rd40, %rd38, 2048;
	add.s64 	%rd19, %rd3, %rd40;
	add.s64 	%rd20, %rd1, %rd40;
$L__BB1_9:
	.pragma "nounroll";
	mul.wide.s32 	%rd41, %r76, 4;
	mul.wide.s32 	%rd42, %r2, 4;
	add.s64 	%rd43, %rd42, %rd2;
	add.s64 	%rd44, %rd43, %rd41;
	add.s64 	%rd45, %rd16, %rd41;
	add.s64 	%rd46, %rd17, %rd41;
	add.s64 	%rd47, %rd18, %rd98;
	add.s64 	%rd48, %rd19, %rd98;
	ld.global.f32 	%f1, [%rd47+-4096];
	ld.global.f32 	%f2, [%rd48+-2048];
	add.f32 	%f3, %f1, %f2;
	add.s64 	%rd49, %rd20, %rd98;
	st.global.f32 	[%rd49+-2048], %f3;
	ld.global.f32 	%f4, [%rd47+-3584];
	ld.global.f32 	%f5, [%rd48+-1536];
	add.f32 	%f6, %f4, %f5;
	st.global.f32 	[%rd49+-1536], %f6;
	ld.global.f32 	%f7, [%rd47+-3072];
	ld.global.f32 	%f8, [%rd48+-1024];
	add.f32 	%f9, %f7, %f8;
	st.global.f32 	[%rd49+-1024], %f9;
	ld.global.f32 	%f10, [%rd47+-2560];
	ld.global.f32 	%f11, [%rd48+-512];
	add.f32 	%f12, %f10, %f11;
	st.global.f32 	[%rd49+-512], %f12;
	ld.global.f32 	%f13, [%rd47+-2048];
	ld.global.f32 	%f14, [%rd48];
	add.f32 	%f15, %f13, %f14;
	st.global.f32 	[%rd49], %f15;
	ld.global.f32 	%f16, [%rd47+-1536];
	ld.global.f32 	%f17, [%rd48+512];
	add.f32 	%f18, %f16, %f17;
	st.global.f32 	[%rd49+512], %f18;
	ld.global.f32 	%f19, [%rd47+-1024];
	ld.global.f32 	%f20, [%rd48+1024];
	add.f32 	%f21, %f19, %f20;
	st.global.f32 	[%rd49+1024], %f21;
	ld.global.f32 	%f22, [%rd47+-512];
	ld.global.f32 	%f23, [%rd48+1536];
	add.f32 	%f24, %f22, %f23;
	st.global.f32 	[%rd49+1536], %f24;
	ld.global.f32 	%f25, [%rd47];
	ld.global.f32 	%f26, [%rd48+2048];
	add.f32 	%f27, %f25, %f26;
	st.global.f32 	[%rd49+2048], %f27;
	ld.global.f32 	%f28, [%rd44];
	ld.global.f32 	%f29, [%rd45+-1536];
	add.f32 	%f30, %f28, %f29;
	st.global.f32 	[%rd46+-1536], %f30;
	ld.global.f32 	%f31, [%rd44+512];
	ld.global.f32 	%f32, [%rd45+-1024];
	add.f32 	%f33, %f31, %f32;
	st.global.f32 	[%rd46+-1024], %f33;
	ld.global.f32 	%f34, [%rd44+1024];
	ld.global.f32 	%f35, [%rd45+-512];
	add.f32 	%f36, %f34, %f35;
	st.global.f32 	[%rd46+-512], %f36;
	ld.global.f32 	%f37, [%rd44+1536];
	ld.global.f32 	%f38, [%rd45];
	add.f32 	%f39, %f37, %f38;
	st.global.f32 	[%rd46], %f39;
	ld.global.f32 	%f40, [%rd44+2048];
	ld.global.f32 	%f41, [%rd45+512];
	add.f32 	%f42, %f40, %f41;
	st.global.f32 	[%rd46+512], %f42;
	ld.global.f32 	%f43, [%rd44+2560];
	ld.global.f32 	%f44, [%rd45+1024];
	add.f32 	%f45, %f43, %f44;
	st.global.f32 	[%rd46+1024], %f45;
	ld.global.f32 	%f46, [%rd44+3072];
	ld.global.f32 	%f47, [%rd45+1536];
	add.f32 	%f48, %f46, %f47;
	st.global.f32 	[%rd46+1536], %f48;
	add.s32 	%r77, %r77, 16;
	add.s32 	%r76, %r76, 2048;
	add.s64 	%rd98, %rd98, 8192;
	setp.eq.s32 	%p7, %r77, 0;
	@%p7 bra 	$L__BB1_10;
	bra.uni 	$L__BB1_9;
$L__BB1_10:
	setp.eq.s32 	%p8, %r12, 0;
	@%p8 bra 	$L__BB1_60;
	and.b32  	%r39, %r51, 7;
	setp.lt.u32 	%p9, %r12, 8;
	@%p9 bra 	$L__BB1_13;
	shl.b32 	%r55, %r82, 7;
	add.s32 	%r56, %r55, %r6;
	mul.wide.s32 	%rd50, %r56, 4;
	add.s64 	%rd51, %rd12, %rd50;
	add.s64 	%rd52, %rd13, %rd50;
	ld.global.f32 	%f49, [%rd51];
	ld.global.f32 	%f50, [%rd52];
	add.f32 	%f51, %f49, %f50;
	add.s64 	%rd53, %rd14, %rd50;
	st.global.f32 	[%rd53], %f51;
	ld.global.f32 	%f52, [%rd51+512];
	ld.global.f32 	%f53, [%rd52+512];
	add.f32 	%f54, %f52, %f53;
	st.global.f32 	[%rd53+512], %f54;
	ld.global.f32 	%f55, [%rd51+1024];
	ld.global.f32 	%f56, [%rd52+1024];
	add.f32 	%f57, %f55, %f56;
	st.global.f32 	[%rd53+1024], %f57;
	ld.global.f32 	%f58, [%rd51+1536];
	ld.global.f32 	%f59, [%rd52+1536];
	add.f32 	%f60, %f58, %f59;
	st.global.f32 	[%rd53+1536], %f60;
	ld.global.f32 	%f61, [%rd51+2048];
	ld.global.f32 	%f62, [%rd52+2048];
	add.f32 	%f63, %f61, %f62;
	st.global.f32 	[%rd53+2048], %f63;
	ld.global.f32 	%f64, [%rd51+2560];
	ld.global.f32 	%f65, [%rd52+2560];
	add.f32 	%f66, %f64, %f65;
	st.global.f32 	[%rd53+2560], %f66;
	ld.global.f32 	%f67, [%rd51+3072];
	ld.global.f32 	%f68, [%rd52+3072];
	add.f32 	%f69, %f67, %f68;
	st.global.f32 	[%rd53+3072], %f69;
	ld.global.f32 	%f70, [%rd51+3584];
	ld.global.f32 	%f71, [%rd52+3584];
	add.f32 	%f72, %f70, %f71;
	st.global.f32 	[%rd53+3584], %f72;
	add.s32 	%r82, %r82, 8;
$L__BB1_13:
	setp.eq.s32 	%p10, %r39, 0;
	@%p10 bra 	$L__BB1_60;
	and.b32  	%r42, %r51, 3;
	setp.lt.u32 	%p11, %r39, 4;
	@%p11 bra 	$L__BB1_16;
	shl.b32 	%r57, %r82, 7;
	add.s32 	%r58, %r57, %r6;
	mul.wide.s32 	%rd54, %r58, 4;
	add.s64 	%rd55, %rd12, %rd54;
	add.s64 	%rd56, %rd13, %rd54;
	ld.global.f32 	%f73, [%rd55];
	ld.global.f32 	%f74, [%rd56];
	add.f32 	%f75, %f73, %f74;
	add.s64 	%rd57, %rd14, %rd54;
	st.global.f32 	[%rd57], %f75;
	ld.global.f32 	%f76, [%rd55+512];
	ld.global.f32 	%f77, [%rd56+512];
	add.f32 	%f78, %f76, %f77;
	st.global.f32 	[%rd57+512], %f78;
	ld.global.f32 	%f79, [%rd55+1024];
	ld.global.f32 	%f80, [%rd56+1024];
	add.f32 	%f81, %f79, %f80;
	st.global.f32 	[%rd57+1024], %f81;
	ld.global.f32 	%f82, [%rd55+1536];
	ld.global.f32 	%f83, [%rd56+1536];
	add.f32 	%f84, %f82, %f83;
	st.global.f32 	[%rd57+1536], %f84;
	add.s32 	%r82, %r82, 4;
$L__BB1_16:
	setp.eq.s32 	%p12, %r42, 0;
	@%p12 bra 	$L__BB1_60;
	mul.wide.s32 	%rd58, %r2, 4;
	add.s64 	%rd26, %rd1, %rd58;
	shl.b32 	%r59, %r82, 7;
	add.s32 	%r86, %r6, %r59;
	add.s64 	%rd27, %rd3, %rd58;
	add.s64 	%rd28, %rd2, %rd58;
	neg.s32 	%r85, %r42;
$L__BB1_18:
	.pragma "nounroll";
	mul.wide.s32 	%rd59, %r86, 4;
	add.s64 	%rd60, %rd26, %rd59;
	add.s64 	%rd61, %rd27, %rd59;
	add.s64 	%rd62, %rd28, %rd59;
	ld.global.f32 	%f85, [%rd62];
	ld.global.f32 	%f86, [%rd61];
	add.f32 	%f87, %f85, %f86;
	st.global.f32 	[%rd60], %f87;
	add.s32 	%r86, %r86, 128;
	add.s32 	%r85, %r85, 1;
	setp.ne.s32 	%p13, %r85, 0;
	@%p13 bra 	$L__BB1_18;
	bra.uni 	$L__BB1_60;
$L__BB1_19:
	setp.lt.s32 	%p14, %r51, 1;
	@%p14 bra 	$L__BB1_60;
	and.b32  	%r16, %r51, 7;
	setp.lt.u32 	%p15, %r51, 8;
	mov.b32 	%r79, 0;
	@%p15 bra 	$L__BB1_39;
	and.b32  	%r79, %r51, 2147483640;
	mov.b32 	%r78, 0;
$L__BB1_22:
	.pragma "nounroll";
	shl.b32 	%r62, %r78, 7;
	add.s32 	%r23, %r62, %r6;
	setp.ge.s32 	%p16, %r23, %r4;
	@%p16 bra 	$L__BB1_24;
	mul.wide.u32 	%rd63, %r23, 4;
	add.s64 	%rd64, %rd12, %rd63;
	add.s64 	%rd65, %rd13, %rd63;
	ld.global.f32 	%f88, [%rd64];
	ld.global.f32 	%f89, [%rd65];
	add.f32 	%f90, %f88, %f89;
	add.s64 	%rd66, %rd14, %rd63;
	st.global.f32 	[%rd66], %f90;
$L__BB1_24:
	add.s32 	%r63, %r23, 128;
	setp.ge.s32 	%p17, %r63, %r4;
	mul.wide.s32 	%rd67, %r63, 4;
	add.s64 	%rd23, %rd12, %rd67;
	add.s64 	%rd24, %rd13, %rd67;
	add.s64 	%rd25, %rd14, %rd67;
	@%p17 bra 	$L__BB1_26;
	ld.global.f32 	%f91, [%rd23];
	ld.global.f32 	%f92, [%rd24];
	add.f32 	%f93, %f91, %f92;
	st.global.f32 	[%rd25], %f93;
$L__BB1_26:
	add.s32 	%r64, %r23, 256;
	setp.ge.s32 	%p18, %r64, %r4;
	@%p18 bra 	$L__BB1_28;
	ld.global.f32 	%f94, [%rd23+512];
	ld.global.f32 	%f95, [%rd24+512];
	add.f32 	%f96, %f94, %f95;
	st.global.f32 	[%rd25+512], %f96;
$L__BB1_28:
	add.s32 	%r65, %r23, 384;
	setp.ge.s32 	%p19, %r65, %r4;
	@%p19 bra 	$L__BB1_30;
	ld.global.f32 	%f97, [%rd23+1024];
	ld.global.f32 	%f98, [%rd24+1024];
	add.f32 	%f99, %f97, %f98;
	st.global.f32 	[%rd25+1024], %f99;
$L__BB1_30:
	add.s32 	%r66, %r23, 512;
	setp.ge.s32 	%p20, %r66, %r4;
	@%p20 bra 	$L__BB1_32;
	ld.global.f32 	%f100, [%rd23+1536];
	ld.global.f32 	%f101, [%rd24+1536];
	add.f32 	%f102, %f100, %f101;
	st.global.f32 	[%rd25+1536], %f102;
$L__BB1_32:
	add.s32 	%r67, %r23, 640;
	setp.ge.s32 	%p21, %r67, %r4;
	@%p21 bra 	$L__BB1_34;
	ld.global.f32 	%f103, [%rd23+2048];
	ld.global.f32 	%f104, [%rd24+2048];
	add.f32 	%f105, %f103, %f104;
	st.global.f32 	[%rd25+2048], %f105;
$L__BB1_34:
	add.s32 	%r68, %r23, 768;
	setp.ge.s32 	%p22, %r68, %r4;
	@%p22 bra 	$L__BB1_36;
	ld.global.f32 	%f106, [%rd23+2560];
	ld.global.f32 	%f107, [%rd24+2560];
	add.f32 	%f108, %f106, %f107;
	st.global.f32 	[%rd25+2560], %f108;
$L__BB1_36:
	add.s32 	%r69, %r23, 896;
	setp.ge.s32 	%p23, %r69, %r4;
	@%p23 bra 	$L__BB1_38;
	ld.global.f32 	%f109, [%rd23+3072];
	ld.global.f32 	%f110, [%rd24+3072];
	add.f32 	%f111, %f109, %f110;
	st.global.f32 	[%rd25+3072], %f111;
$L__BB1_38:
	add.s32 	%r78, %r78, 8;
	setp.ne.s32 	%p24, %r78, %r79;
	@%p24 bra 	$L__BB1_22;
$L__BB1_39:
	setp.eq.s32 	%p25, %r16, 0;
	@%p25 bra 	$L__BB1_60;
	and.b32  	%r26, %r51, 3;
	setp.lt.u32 	%p26, %r16, 4;
	@%p26 bra 	$L__BB1_50;
	shl.b32 	%r70, %r79, 7;
	add.s32 	%r27, %r70, %r6;
	setp.ge.s32 	%p27, %r27, %r4;
	@%p27 bra 	$L__BB1_43;
	mul.wide.s32 	%rd68, %r27, 4;
	add.s64 	%rd69, %rd12, %rd68;
	add.s64 	%rd70, %rd13, %rd68;
	ld.global.f32 	%f112, [%rd69];
	ld.global.f32 	%f113, [%rd70];
	add.f32 	%f114, %f112, %f113;
	add.s64 	%rd71, %rd14, %rd68;
	st.global.f32 	[%rd71], %f114;
$L__BB1_43:
	add.s32 	%r28, %r27, 128;
	setp.ge.s32 	%p28, %r28, %r4;
	@%p28 bra 	$L__BB1_45;
	mul.wide.s32 	%rd72, %r28, 4;
	add.s64 	%rd73, %rd12, %rd72;
	add.s64 	%rd74, %rd13, %rd72;
	ld.global.f32 	%f115, [%rd73];
	ld.global.f32 	%f116, [%rd74];
	add.f32 	%f117, %f115, %f116;
	add.s64 	%rd75, %rd14, %rd72;
	st.global.f32 	[%rd75], %f117;
$L__BB1_45:
	add.s32 	%r29, %r27, 256;
	setp.ge.s32 	%p29, %r29, %r4;
	@%p29 bra 	$L__BB1_47;
	mul.wide.s32 	%rd76, %r29, 4;
	add.s64 	%rd77, %rd12, %rd76;
	add.s64 	%rd78, %rd13, %rd76;
	ld.global.f32 	%f118, [%rd77];
	ld.global.f32 	%f119, [%rd78];
	add.f32 	%f120, %f118, %f119;
	add.s64 	%rd79, %rd14, %rd76;
	st.global.f32 	[%rd79], %f120;
$L__BB1_47:
	add.s32 	%r30, %r27, 384;
	setp.ge.s32 	%p30, %r30, %r4;
	@%p30 bra 	$L__BB1_49;
	mul.wide.s32 	%rd80, %r30, 4;
	add.s64 	%rd81, %rd12, %rd80;
	add.s64 	%rd82, %rd13, %rd80;
	ld.global.f32 	%f121, [%rd81];
	ld.global.f32 	%f122, [%rd82];
	add.f32 	%f123, %f121, %f122;
	add.s64 	%rd83, %rd14, %rd80;
	st.global.f32 	[%rd83], %f123;
$L__BB1_49:
	add.s32 	%r79, %r79, 4;
$L__BB1_50:
	setp.eq.s32 	%p31, %r26, 0;
	@%p31 bra 	$L__BB1_60;
	setp.eq.s32 	%p32, %r26, 1;
	@%p32 bra 	$L__BB1_57;
	shl.b32 	%r71, %r79, 7;
	add.s32 	%r33, %r71, %r6;
	setp.ge.s32 	%p33, %r33, %r4;
	@%p33 bra 	$L__BB1_54;
	mul.wide.s32 	%rd84, %r33, 4;
	add.s64 	%rd85, %rd12, %rd84;
	add.s64 	%rd86, %rd13, %rd84;
	ld.global.f32 	%f124, [%rd85];
	ld.global.f32 	%f125, [%rd86];
	add.f32 	%f126, %f124, %f125;
	add.s64 	%rd87, %rd14, %rd84;
	st.global.f32 	[%rd87], %f126;
$L__BB1_54:
	add.s32 	%r34, %r33, 128;
	setp.ge.s32 	%p34, %r34, %r4;
	@%p34 bra 	$L__BB1_56;
	mul.wide.s32 	%rd88, %r34, 4;
	add.s64 	%rd89, %rd12, %rd88;
	add.s64 	%rd90, %rd13, %rd88;
	ld.global.f32 	%f127, [%rd89];
	ld.global.f32 	%f128, [%rd90];
	add.f32 	%f129, %f127, %f128;
	add.s64 	%rd91, %rd14, %rd88;
	st.global.f32 	[%rd91], %f129;
$L__BB1_56:
	add.s32 	%r79, %r79, 2;
$L__BB1_57:
	and.b32  	%r72, %r51, 1;
	setp.eq.b32 	%p35, %r72, 1;
	not.pred 	%p36, %p35;
	@%p36 bra 	$L__BB1_60;
	shl.b32 	%r73, %r79, 7;
	add.s32 	%r37, %r73, %r6;
	setp.ge.s32 	%p37, %r37, %r4;
	@%p37 bra 	$L__BB1_60;
	mul.wide.s32 	%rd92, %r37, 4;
	add.s64 	%rd93, %rd12, %rd92;
	add.s64 	%rd94, %rd13, %rd92;
	ld.global.f32 	%f130, [%rd93];
	ld.global.f32 	%f131, [%rd94];
	add.f32 	%f132, %f130, %f131;
	add.s64 	%rd95, %rd14, %rd92;
	st.global.f32 	[%rd95], %f132;
$L__BB1_60:
	ret;

}
	// .globl	_ZN3cub18CUB_300001_SM_10006detail9transform16transform_kernelINS2_10policy_hubILb1EN4cuda3std3__45tupleIJN6thrust24THRUST_300001_SM_1000_NS6detail15normal_iteratorINSA_10device_ptrIfEEEESF_EEEE10policy1000El6squareIfESF_JPfSL_EEEvT0_iT1_T2_DpNS2_10kernel_argIT3_EE
.visible .entry _ZN3cub18CUB_300001_SM_10006detail9transform16transform_kernelINS2_10policy_hubILb1EN4cuda3std3__45tupleIJN6thrust24THRUST_300001_SM_1000_NS6detail15normal_iteratorINSA_10device_ptrIfEEEESF_EEEE10policy1000El6squareIfESF_JPfSL_EEEvT0_iT1_T2_DpNS2_10kernel_argIT3_EE(
	.param .u64 _ZN3cub18CUB_300001_SM_10006detail9transform16transform_kernelINS2_10policy_hubILb1EN4cuda3std3__45tupleIJN6thrust24THRUST_300001_SM_1000_NS6detail15normal_iteratorINSA_10device_ptrIfEEEESF_EEEE10policy1000El6squareIfESF_JPfSL_EEEvT0_iT1_T2_DpNS2_10kernel_argIT3_EE_param_0,
	.param .u32 _ZN3cub18CUB_300001_SM_10006detail9transform16transform_kernelINS2_10policy_hubILb1EN4cuda3std3__45tupleIJN6thrust24THRUST_300001_SM_1000_NS6detail15normal_iteratorINSA_10device_ptrIfEEEESF_EEEE10policy1000El6squareIfESF_JPfSL_EEEvT0_iT1_T2_DpNS2_10kernel_argIT3_EE_param_1,
	.param .align 1 .b8 _ZN3cub18CUB_300001_SM_10006detail9transform16transform_kernelINS2_10policy_hubILb1EN4cuda3std3__45tupleIJN6thrust24THRUST_300001_SM_1000_NS6detail15normal_iteratorINSA_10device_ptrIfEEEESF_EEEE10policy1000El6squareIfESF_JPfSL_EEEvT0_iT1_T2_DpNS2_10kernel_argIT3_EE_param_2[1],
	.param .align 8 .b8 _ZN3cub18CUB_300001_SM_10006detail9transform16transform_kernelINS2_10policy_hubILb1EN4cuda3std3__45tupleIJN6thrust24THRUST_300001_SM_1000_NS6detail15normal_iteratorINSA_10device_ptrIfEEEESF_EEEE10policy1000El6squareIfESF_JPfSL_EEEvT0_iT1_T2_DpNS2_10kernel_argIT3_EE_param_3[8],
	.param .align 8 .b8 _ZN3cub18CUB_300001_SM_10006detail9transform16transform_kernelINS2_10policy_hubILb1EN4cuda3std3__45tupleIJN6thrust24THRUST_300001_SM_1000_NS6detail15normal_iteratorINSA_10device_ptrIfEEEESF_EEEE10policy1000El6squareIfESF_JPfSL_EEEvT0_iT1_T2_DpNS2_10kernel_argIT3_EE_param_4[16],
	.param .align 8 .b8 _ZN3cub18CUB_300001_SM_10006detail9transform16transform_kernelINS2_10policy_hubILb1EN4cuda3std3__45tupleIJN6thrust24THRUST_300001_SM_1000_NS6detail15normal_iteratorINSA_10device_ptrIfEEEESF_EEEE10policy1000El6squareIfESF_JPfSL_EEEvT0_iT1_T2_DpNS2_10kernel_argIT3_EE_param_5[16]
)
.maxntid 128
{
	.reg .pred 	%p<38>;
	.reg .b32 	%r<84>;
	.reg .b32 	%f<133>;
	.reg .b64 	%rd<106>;

	ld.param.u64 	%rd29, [_ZN3cub18CUB_300001_SM_10006detail9transform16transform_kernelINS2_10policy_hubILb1EN4cuda3std3__45tupleIJN6thrust24THRUST_300001_SM_1000_NS6detail15normal_iteratorINSA_10device_ptrIfEEEESF_EEEE10policy1000El6squareIfESF_JPfSL_EEEvT0_iT1_T2_DpNS2_10kernel_argIT3_EE_param_0];
	ld.param.u64 	%rd30, [_ZN3cub18CUB_300001_SM_10006detail9transform16transform_kernelINS2_10policy_hubILb1EN4cuda3std3__45tupleIJN6thrust24THRUST_300001_SM_1000_NS6detail15normal_iteratorINSA_10device_ptrIfEEEESF_EEEE10policy1000El6squareIfESF_JPfSL_EEEvT0_iT1_T2_DpNS2_10kernel_argIT3_EE_param_5];
	ld.param.u64 	%rd31, [_ZN3cub18CUB_300001_SM_10006detail9transform16transform_kernelINS2_10policy_hubILb1EN4cuda3std3__45tupleIJN6thrust24THRUST_300001_SM_1000_NS6detail15normal_iteratorINSA_10device_ptrIfEEEESF_EEEE10policy1000El6squareIfESF_JPfSL_EEEvT0_iT1_T2_DpNS2_10kernel_argIT3_EE_param_4];
	ld.param.u64 	%rd32, [_ZN3cub18CUB_300001_SM_10006detail9transform16transform_kernelINS2_10policy_hubILb1EN4cuda3std3__45tupleIJN6thrust24THRUST_300001_SM_1000_NS6detail15normal_iteratorINSA_10device_ptrIfEEEESF_EEEE10policy1000El6squareIfESF_JPfSL_EEEvT0_iT1_T2_DpNS2_10kernel_argIT3_EE_param_3];
	ld.param.u32 	%r49, [_ZN3cub18CUB_300001_SM_10006detail9transform16transform_kernelINS2_10policy_hubILb1EN4cuda3std3__45tupleIJN6thrust24THRUST_300001_SM_1000_NS6detail15normal_iteratorINSA_10device_ptrIfEEEESF_EEEE10policy1000El6squareIfESF_JPfSL_EEEvT0_iT1_T2_DpNS2_10kernel_argIT3_EE_param_1];
	cvta.to.global.u64 	%rd1, %rd32;
	cvta.to.global.u64 	%rd2, %rd31;
	cvta.to.global.u64 	%rd3, %rd30;
	shl.b32 	%r1, %r49, 7;
	mov.u32 	%r50, %ctaid.x;
	cvt.u64.u32 	%rd33, %r50;
	cvt.s64.s32 	%rd34, %r1;
	mul.lo.s64 	%rd4, %rd34, %rd33;
	sub.s64 	%rd35, %rd29, %rd4;
	min.s64 	%rd36, %rd35, %rd34;
	cvt.u32.u64 	%r2, %rd36;
	shl.b32 	%r3, %r2, 2;
	mov.u32 	%r4, %tid.x;
	shl.b32 	%r72, %r4, 7;
	setp.ge.s32 	%p1, %r72, %r3;
	@%p1 bra 	$L__BB2_5;
	shl.b64 	%rd5, %rd4, 2;
	add.s64 	%rd37, %rd2, %rd5;
	mul.wide.u32 	%rd6, %r4, 128;
	add.s64 	%rd103, %rd37, %rd6;
	mov.u32 	%r71, %r72;
$L__BB2_2:
	.pragma "nounroll";
	// begin inline asm
	prefetch.global.L2 [%rd103];
	// end inline asm
	add.s32 	%r71, %r71, 16384;
	add.s64 	%rd103, %rd103, 16384;
	setp.lt.s32 	%p2, %r71, %r3;
	@%p2 bra 	$L__BB2_2;
	add.s64 	%rd39, %rd3, %rd5;
	add.s64 	%rd104, %rd39, %rd6;
$L__BB2_4:
	.pragma "nounroll";
	// begin inline asm
	prefetch.global.L2 [%rd104];
	// end inline asm
	add.s32 	%r72, %r72, 16384;
	add.s64 	%rd104, %rd104, 16384;
	setp.lt.s32 	%p3, %r72, %r3;
	@%p3 bra 	$L__BB2_4;
$L__BB2_5:
	shl.b64 	%rd105, %rd4, 2;
	add.s64 	%rd13, %rd2, %rd105;
	add.s64 	%rd14, %rd3, %rd105;
	add.s64 	%rd15, %rd1, %rd105;
	setp.eq.s32 	%p4, %r1, %r2;
	@%p4 bra 	$L__BB2_47;
	setp.lt.s32 	%p5, %r49, 1;
	@%p5 bra 	$L__BB2_60;
	and.b32  	%r10, %r49, 7;
	setp.lt.u32 	%p6, %r49, 8;
	mov.b32 	%r81, 0;
	@%p6 bra 	$L__BB2_26;
	and.b32  	%r81, %r49, 2147483640;
	mov.b32 	%r75, 0;
$L__BB2_9:
	.pragma "nounroll";
	shl.b32 	%r53, %r75, 7;
	add.s32 	%r21, %r53, %r4;
	setp.ge.s32 	%p7, %r21, %r2;
	@%p7 bra 	$L__BB2_11;
	mul.wide.u32 	%rd42, %r21, 4;
	add.s64 	%rd43, %rd13, %rd42;
	add.s64 	%rd44, %rd14, %rd42;
	ld.global.f32 	%f1, [%rd43];
	ld.global.f32 	%f2, [%rd44];
	add.f32 	%f3, %f1, %f2;
	add.s64 	%rd45, %rd15, %rd42;
	st.global.f32 	[%rd45], %f3;
$L__BB2_11:
	add.s32 	%r54, %r21, 128;
	setp.ge.s32 	%p8, %r54, %r2;
	mul.wide.s32 	%rd46, %r54, 4;
	add.s64 	%rd23, %rd13, %rd46;
	add.s64 	%rd24, %rd14, %rd46;
	add.s64 	%rd25, %rd15, %rd46;
	@%p8 bra 	$L__BB2_13;
	ld.global.f32 	%f4, [%rd23];
	ld.global.f32 	%f5, [%rd24];
	add.f32 	%f6, %f4, %f5;
	st.global.f32 	[%rd25], %f6;
$L__BB2_13:
	add.s32 	%r55, %r21, 256;
	setp.ge.s32 	%p9, %r55, %r2;
	@%p9 bra 	$L__BB2_15;
	ld.global.f32 	%f7, [%rd23+512];
	ld.global.f32 	%f8, [%rd24+512];
	add.f32 	%f9, %f7, %f8;
	st.global.f32 	[%rd25+512], %f9;
$L__BB2_15:
	add.s32 	%r56, %r21, 384;
	setp.ge.s32 	%p10, %r56, %r2;
	@%p10 bra 	$L__BB2_17;
	ld.global.f32 	%f10, [%rd23+1024];
	ld.global.f32 	%f11, [%rd24+1024];
	add.f32 	%f12, %f10, %f11;
	st.global.f32 	[%rd25+1024], %f12;
$L__BB2_17:
	add.s32 	%r57, %r21, 512;
	setp.ge.s32 	%p11, %r57, %r2;
	@%p11 bra 	$L__BB2_19;
	ld.global.f32 	%f13, [%rd23+1536];
	ld.global.f32 	%f14, [%rd24+1536];
	add.f32 	%f15, %f13, %f14;
	st.global.f32 	[%rd25+1536], %f15;
$L__BB2_19:
	add.s32 	%r58, %r21, 640;
	setp.ge.s32 	%p12, %r58, %r2;
	@%p12 bra 	$L__BB2_21;
	ld.global.f32 	%f16, [%rd23+2048];
	ld.global.f32 	%f17, [%rd24+2048];
	add.f32 	%f18, %f16, %f17;
	st.global.f32 	[%rd25+2048], %f18;
$L__BB2_21:
	add.s32 	%r59, %r21, 768;
	setp.ge.s32 	%p13, %r59, %r2;
	@%p13 bra 	$L__BB2_23;
	ld.global.f32 	%f19, [%rd23+2560];
	ld.global.f32 	%f20, [%rd24+2560];
	add.f32 	%f21, %f19, %f20;
	st.global.f32 	[%rd25+2560], %f21;
$L__BB2_23:
	add.s32 	%r60, %r21, 896;
	setp.ge.s32 	%p14, %r60, %r2;
	@%p14 bra 	$L__BB2_25;
	ld.global.f32 	%f22, [%rd23+3072];
	ld.global.f32 	%f23, [%rd24+3072];
	add.f32 	%f24, %f22, %f23;
	st.global.f32 	[%rd25+3072], %f24;
$L__BB2_25:
	add.s32 	%r75, %r75, 8;
	setp.eq.s32 	%p15, %r75, %r81;
	@%p15 bra 	$L__BB2_26;
	bra.uni 	$L__BB2_9;
$L__BB2_26:
	setp.eq.s32 	%p16, %r10, 0;
	@%p16 bra 	$L__BB2_60;
	and.b32  	%r37, %r49, 3;
	setp.lt.u32 	%p17, %r10, 4;
	@%p17 bra 	$L__BB2_37;
	shl.b32 	%r61, %r81, 7;
	add.s32 	%r38, %r61, %r4;
	setp.ge.s32 	%p18, %r38, %r2;
	@%p18 bra 	$L__BB2_30;
	mul.wide.s32 	%rd47, %r38, 4;
	add.s64 	%rd48, %rd13, %rd47;
	add.s64 	%rd49, %rd14, %rd47;
	ld.global.f32 	%f25, [%rd48];
	ld.global.f32 	%f26, [%rd49];
	add.f32 	%f27, %f25, %f26;
	add.s64 	%rd50, %rd15, %rd47;
	st.global.f32 	[%rd50], %f27;
$L__BB2_30:
	add.s32 	%r39, %r38, 128;
	setp.ge.s32 	%p19, %r39, %r2;
	@%p19 bra 	$L__BB2_32;
	mul.wide.s32 	%rd51, %r39, 4;
	add.s64 	%rd52, %rd13, %rd51;
	add.s64 	%rd53, %rd14, %rd51;
	ld.global.f32 	%f28, [%rd52];
	ld.global.f32 	%f29, [%rd53];
	add.f32 	%f30, %f28, %f29;
	add.s64 	%rd54, %rd15, %rd51;
	st.global.f32 	[%rd54], %f30;
$L__BB2_32:
	add.s32 	%r40, %r38, 256;
	setp.ge.s32 	%p20, %r40, %r2;
	@%p20 bra 	$L__BB2_34;
	mul.wide.s32 	%rd55, %r40, 4;
	add.s64 	%rd56, %rd13, %rd55;
	add.s64 	%rd57, %rd14, %rd55;
	ld.global.f32 	%f31, [%rd56];
	ld.global.f32 	%f32, [%rd57];
	add.f32 	%f33, %f31, %f32;
	add.s64 	%rd58, %rd15, %rd55;
	st.global.f32 	[%rd58], %f33;
$L__BB2_34:
	add.s32 	%r41, %r38, 384;
	setp.ge.s32 	%p21, %r41, %r2;
	@%p21 bra 	$L__BB2_36;
	mul.wide.s32 	%rd59, %r41, 4;
	add.s64 	%rd60, %rd13, %rd59;
	add.s64 	%rd61, %rd14, %rd59;
	ld.global.f32 	%f34, [%rd60];
	ld.global.f32 	%f35, [%rd61];
	add.f32 	%f36, %f34, %f35;
	add.s64 	%rd62, %rd15, %rd59;
	st.global.f32 	[%rd62], %f36;
$L__BB2_36:
	add.s32 	%r81, %r81, 4;
$L__BB2_37:
	setp.eq.s32 	%p22, %r37, 0;
	@%p22 bra 	$L__BB2_60;
	setp.eq.s32 	%p23, %r37, 1;
	@%p23 bra 	$L__BB2_44;
	shl.b32 	%r62, %r81, 7;
	add.s32 	%r44, %r62, %r4;
	setp.ge.s32 	%p24, %r44, %r2;
	@%p24 bra 	$L__BB2_41;
	mul.wide.s32 	%rd63, %r44, 4;
	add.s64 	%rd64, %rd13, %rd63;
	add.s64 	%rd65, %rd14, %rd63;
	ld.global.f32 	%f37, [%rd64];
	ld.global.f32 	%f38, [%rd65];
	add.f32 	%f39, %f37, %f38;
	add.s64 	%rd66, %rd15, %rd63;
	st.global.f32 	[%rd66], %f39;
$L__BB2_41:
	add.s32 	%r45, %r44, 128;
	setp.ge.s32 	%p25, %r45, %r2;
	@%p25 bra 	$L__BB2_43;
	mul.wide.s32 	%rd67, %r45, 4;
	add.s64 	%rd68, %rd13, %rd67;
	add.s64 	%rd69, %rd14, %rd67;
	ld.global.f32 	%f40, [%rd68];
	ld.global.f32 	%f41, [%rd69];
	add.f32 	%f42, %f40, %f41;
	add.s64 	%rd70, %rd15, %rd67;
	st.global.f32 	[%rd70], %f42;
$L__BB2_43:
	add.s32 	%r81, %r81, 2;
$L__BB2_44:
	and.b32  	%r63, %r49, 1;
	setp.eq.b32 	%p26, %r63, 1;
	not.pred 	%p27, %p26;
	@%p27 bra 	$L__BB2_60;
	shl.b32 	%r64, %r81, 7;
	add.s32 	%r48, %r64, %r4;
	setp.ge.s32 	%p28, %r48, %r2;
	@%p28 bra 	$L__BB2_60;
	mul.wide.s32 	%rd71, %r48, 4;
	add.s64 	%rd72, %rd13, %rd71;
	add.s64 	%rd73, %rd14, %rd71;
	ld.global.f32 	%f43, [%rd72];
	ld.global.f32 	%f44, [%rd73];
	add.f32 	%f45, %f43, %f44;
	add.s64 	%rd74, %rd15, %rd71;
	st.global.f32 	[%rd74], %f45;
	bra.uni 	$L__BB2_60;
$L__BB2_47:
	setp.lt.s32 	%p29, %r49, 1;
	@%p29 bra 	$L__BB2_60;
	and.b32  	%r12, %r49, 15;
	setp.lt.u32 	%p30, %r49, 16;
	mov.b32 	%r77, 0;
	@%p30 bra 	$L__BB2_51;
	and.b32  	%r77, %r49, 2147483632;
	neg.s32 	%r74, %r77;
	add.s64 	%rd75, %rd105, %rd1;
	add.s32 	%r73, %r4, 1152;
	add.s64 	%rd17, %rd75, 1536;
	mul.wide.u32 	%rd76, %r4, 4;
	add.s64 	%rd77, %rd76, %rd2;
	add.s64 	%rd18, %rd77, 4096;
	add.s64 	%rd78, %rd76, 2048;
	add.s64 	%rd19, %rd3, %rd78;
	add.s64 	%rd20, %rd1, %rd78;
$L__BB2_50:
	.pragma "nounroll";
	mul.wide.s32 	%rd79, %r73, 4;
	shl.b64 	%rd80, %rd4, 2;
	add.s64 	%rd81, %rd80, 1536;
	add.s64 	%rd82, %rd2, %rd81;
	add.s64 	%rd83, %rd82, %rd79;
	add.s64 	%rd84, %rd3, %rd81;
	add.s64 	%rd85, %rd84, %rd79;
	add.s64 	%rd86, %rd17, %rd79;
	add.s64 	%rd87, %rd18, %rd105;
	add.s64 	%rd88, %rd19, %rd105;
	ld.global.f32 	%f46, [%rd87+-4096];
	ld.global.f32 	%f47, [%rd88+-2048];
	add.f32 	%f48, %f46, %f47;
	add.s64 	%rd89, %rd20, %rd105;
	st.global.f32 	[%rd89+-2048], %f48;
	ld.global.f32 	%f49, [%rd87+-3584];
	ld.global.f32 	%f50, [%rd88+-1536];
	add.f32 	%f51, %f49, %f50;
	st.global.f32 	[%rd89+-1536], %f51;
	ld.global.f32 	%f52, [%rd87+-3072];
	ld.global.f32 	%f53, [%rd88+-1024];
	add.f32 	%f54, %f52, %f53;
	st.global.f32 	[%rd89+-1024], %f54;
	ld.global.f32 	%f55, [%rd87+-2560];
	ld.global.f32 	%f56, [%rd88+-512];
	add.f32 	%f57, %f55, %f56;
	st.global.f32 	[%rd89+-512], %f57;
	ld.global.f32 	%f58, [%rd87+-2048];
	ld.global.f32 	%f59, [%rd88];
	add.f32 	%f60, %f58, %f59;
	st.global.f32 	[%rd89], %f60;
	ld.global.f32 	%f61, [%rd87+-1536];
	ld.global.f32 	%f62, [%rd88+512];
	add.f32 	%f63, %f61, %f62;
	st.global.f32 	[%rd89+512], %f63;
	ld.global.f32 	%f64, [%rd87+-1024];
	ld.global.f32 	%f65, [%rd88+1024];
	add.f32 	%f66, %f64, %f65;
	st.global.f32 	[%rd89+1024], %f66;
	ld.global.f32 	%f67, [%rd87+-512];
	ld.global.f32 	%f68, [%rd88+1536];
	add.f32 	%f69, %f67, %f68;
	st.global.f32 	[%rd89+1536], %f69;
	ld.global.f32 	%f70, [%rd87];
	ld.global.f32 	%f71, [%rd88+2048];
	add.f32 	%f72, %f70, %f71;
	st.global.f32 	[%rd89+2048], %f72;
	ld.global.f32 	%f73, [%rd83+-1536];
	ld.global.f32 	%f74, [%rd85+-1536];
	add.f32 	%f75, %f73, %f74;
	st.global.f32 	[%rd86+-1536], %f75;
	ld.global.f32 	%f76, [%rd83+-1024];
	ld.global.f32 	%f77, [%rd85+-1024];
	add.f32 	%f78, %f76, %f77;
	st.global.f32 	[%rd86+-1024], %f78;
	ld.global.f32 	%f79, [%rd83+-512];
	ld.global.f32 	%f80, [%rd85+-512];
	add.f32 	%f81, %f79, %f80;
	st.global.f32 	[%rd86+-512], %f81;
	ld.global.f32 	%f82, [%rd83];
	ld.global.f32 	%f83, [%rd85];
	add.f32 	%f84, %f82, %f83;
	st.global.f32 	[%rd86], %f84;
	ld.global.f32 	%f85, [%rd83+512];
	ld.global.f32 	%f86, [%rd85+512];
	add.f32 	%f87, %f85, %f86;
	st.global.f32 	[%rd86+512], %f87;
	ld.global.f32 	%f88, [%rd83+1024];
	ld.global.f32 	%f89, [%rd85+1024];
	add.f32 	%f90, %f88, %f89;
	st.global.f32 	[%rd86+1024], %f90;
	ld.global.f32 	%f91, [%rd83+1536];
	ld.global.f32 	%f92, [%rd85+1536];
	add.f32 	%f93, %f91, %f92;
	st.global.f32 	[%rd86+1536], %f93;
	add.s32 	%r74, %r74, 16;
	add.s32 	%r73, %r73, 2048;
	add.s64 	%rd105, %rd105, 8192;
	setp.eq.s32 	%p31, %r74, 0;
	@%p31 bra 	$L__BB2_51;
	bra.uni 	$L__BB2_50;
$L__BB2_51:
	setp.eq.s32 	%p32, %r12, 0;
	@%p32 bra 	$L__BB2_60;
	and.b32  	%r24, %r49, 7;
	setp.lt.u32 	%p33, %r12, 8;
	@%p33 bra 	$L__BB2_54;
	shl.b32 	%r66, %r77, 7;
	add.s32 	%r67, %r66, %r4;
	mul.wide.s32 	%rd90, %r67, 4;
	add.s64 	%rd91, %rd13, %rd90;
	add.s64 	%rd92, %rd14, %rd90;
	ld.global.f32 	%f94, [%rd91];
	ld.global.f32 	%f95, [%rd92];
	add.f32 	%f96, %f94, %f95;
	add.s64 	%rd93, %rd15, %rd90;
	st.global.f32 	[%rd93], %f96;
	ld.global.f32 	%f97, [%rd91+512];
	ld.global.f32 	%f98, [%rd92+512];
	add.f32 	%f99, %f97, %f98;
	st.global.f32 	[%rd93+512], %f99;
	ld.global.f32 	%f100, [%rd91+1024];
	ld.global.f32 	%f101, [%rd92+1024];
	add.f32 	%f102, %f100, %f101;
	st.global.f32 	[%rd93+1024], %f102;
	ld.global.f32 	%f103, [%rd91+1536];
	ld.global.f32 	%f104, [%rd92+1536];
	add.f32 	%f105, %f103, %f104;
	st.global.f32 	[%rd93+1536], %f105;
	ld.global.f32 	%f106, [%rd91+2048];
	ld.global.f32 	%f107, [%rd92+2048];
	add.f32 	%f108, %f106, %f107;
	st.global.f32 	[%rd93+2048], %f108;
	ld.global.f32 	%f109, [%rd91+2560];
	ld.global.f32 	%f110, [%rd92+2560];
	add.f32 	%f111, %f109, %f110;
	st.global.f32 	[%rd93+2560], %f111;
	ld.global.f32 	%f112, [%rd91+3072];
	ld.global.f32 	%f113, [%rd92+3072];
	add.f32 	%f114, %f112, %f113;
	st.global.f32 	[%rd93+3072], %f114;
	ld.global.f32 	%f115, [%rd91+3584];
	ld.global.f32 	%f116, [%rd92+3584];
	add.f32 	%f117, %f115, %f116;
	st.global.f32 	[%rd93+3584], %f117;
	add.s32 	%r77, %r77, 8;
$L__BB2_54:
	setp.eq.s32 	%p34, %r24, 0;
	@%p34 bra 	$L__BB2_60;
	and.b32  	%r27, %r49, 3;
	setp.lt.u32 	%p35, %r24, 4;
	@%p35 bra 	$L__BB2_57;
	shl.b32 	%r68, %r77, 7;
	add.s32 	%r69, %r68, %r4;
	mul.wide.s32 	%rd94, %r69, 4;
	add.s64 	%rd95, %rd13, %rd94;
	add.s64 	%rd96, %rd14, %rd94;
	ld.global.f32 	%f118, [%rd95];
	ld.global.f32 	%f119, [%rd96];
	add.f32 	%f120, %f118, %f119;
	add.s64 	%rd97, %rd15, %rd94;
	st.global.f32 	[%rd97], %f120;
	ld.global.f32 	%f121, [%rd95+512];
	ld.global.f32 	%f122, [%rd96+512];
	add.f32 	%f123, %f121, %f122;
	st.global.f32 	[%rd97+512], %f123;
	ld.global.f32 	%f124, [%rd95+1024];
	ld.global.f32 	%f125, [%rd96+1024];
	add.f32 	%f126, %f124, %f125;
	st.global.f32 	[%rd97+1024], %f126;
	ld.global.f32 	%f127, [%rd95+1536];
	ld.global.f32 	%f128, [%rd96+1536];
	add.f32 	%f129, %f127, %f128;
	st.global.f32 	[%rd97+1536], %f129;
	add.s32 	%r77, %r77, 4;
$L__BB2_57:
	setp.eq.s32 	%p36, %r27, 0;
	@%p36 bra 	$L__BB2_60;
	shl.b64 	%rd98, %rd4, 2;
	add.s64 	%rd26, %rd1, %rd98;
	shl.b32 	%r70, %r77, 7;
	add.s32 	%r80, %r4, %r70;
	add.s64 	%rd27, %rd3, %rd98;
	add.s64 	%rd28, %rd2, %rd98;
	neg.s32 	%r79, %r27;
$L__BB2_59:
	.pragma "nounroll";
	mul.wide.s32 	%rd99, %r80, 4;
	add.s64 	%rd100, %rd26, %rd99;
	add.s64 	%rd101, %rd27, %rd99;
	add.s64 	%rd102, %rd28, %rd99;
	ld.global.f32 	%f130, [%rd102];
	ld.global.f32 	%f131, [%rd101];
	add.f32 	%f132, %f130, %f131;
	st.global.f32 	[%rd100], %f132;
	add.s32 	%r80, %r80, 128;
	add.s32 	%r79, %r79, 1;
	setp.eq.s32 	%p37, %r79, 0;
	@%p37 bra 	$L__BB2_60;
	bra.uni 	$L__BB2_59;
$L__BB2_60:
	ret;

}


// ===== COMPILED SASS (sm_100) =====

	.target	sm_100

	.elftype	@"ET_EXEC"


//--------------------- .note.nv.tkinfo           --------------------------
	.section	.note.nv.tkinfo,"",@"SHT_NOTE"
	.sectionflags	@"SHF_NOTE_NV_TKINFO"
	.tkinfo
        /*0018*/ 	.word	0x00000002
        /*0030*/ 	.string	""
        /*0030*/ 	.string	"ptxas"
        /*0030*/ 	.string	"Cuda compilation tools, release 13.0, V13.0.88"
        /*0030*/ 	.string	"Build cuda_13.0.r13.0/compiler.36424714_0"
        /*0030*/ 	.string	"-arch sm_100 -m 64 "



//--------------------- .note.nv.cuinfo           --------------------------
	.section	.note.nv.cuinfo,"",@"SHT_NOTE"
	.sectionflags	@"SHF_NOTE_NV_CUINFO"
        /*0018*/ 	.short	0x0002
        /*001a*/ 	.short	0x0064
        /*001c*/ 	.short	0x0082
	.zero		2


//--------------------- .nv.info                  --------------------------
	.section	.nv.info,"",@"SHT_CUDA_INFO"
	.align	4


	//----- nvinfo : EIATTR_REGCOUNT
	.align		4
        /*0000*/ 	.byte	0x04, 0x2f
        /*0002*/ 	.short	(.L_44 - .L_43)
	.align		4
.L_43:
        /*0004*/ 	.word	index@(_ZN3cub18CUB_300001_SM_10006detail11EmptyKernelIvEEvv)
        /*0008*/ 	.word	0x00000004


	//----- nvinfo : EIATTR_FRAME_SIZE
	.align		4
.L_44:
        /*000c*/ 	.byte	0x04, 0x11
        /*000e*/ 	.short	(.L_46 - .L_45)
	.align		4
.L_45:
        /*0010*/ 	.word	index@(_ZN3cub18CUB_300001_SM_10006detail11EmptyKernelIvEEvv)
        /*0014*/ 	.word	0x00000000


	//----- nvinfo : EIATTR_REGCOUNT
	.align		4
.L_46:
        /*0018*/ 	.byte	0x04, 0x2f
        /*001a*/ 	.short	(.L_48 - .L_47)
	.align		4
.L_47:
        /*001c*/ 	.word	index@(_ZN3cub18CUB_300001_SM_10006detail9transform16transform_kernelINS2_10policy_hubILb1EN4cuda3std3__45tupleIJN6thrust24THRUST_300001_SM_1000_NS6detail15normal_iteratorINSA_10device_ptrIfEEEESF_EEEE10policy1000Ei6squareIfESF_JPfSL_EEEvT0_iT1_T2_DpNS2_10kernel_argIT3_EE)
        /*0020*/ 	.word	0x00000020


	//----- nvinfo : EIATTR_FRAME_SIZE
	.align		4
.L_48:
        /*0024*/ 	.byte	0x04, 0x11
        /*0026*/ 	.short	(.L_50 - .L_49)
	.align		4
.L_49:
        /*0028*/ 	.word	index@(_ZN3cub18CUB_300001_SM_10006detail9transform16transform_kernelINS2_10policy_hubILb1EN4cuda3std3__45tupleIJN6thrust24THRUST_300001_SM_1000_NS6detail15normal_iteratorINSA_10device_ptrIfEEEESF_EEEE10policy1000Ei6squareIfESF_JPfSL_EEEvT0_iT1_T2_DpNS2_10kernel_argIT3_EE)
        /*002c*/ 	.word	0x00000000


	//----- nvinfo : EIATTR_REGCOUNT
	.align		4
.L_50:
        /*0030*/ 	.byte	0x04, 0x2f
        /*0032*/ 	.short	(.L_52 - .L_51)
	.align		4
.L_51:
        /*0034*/ 	.word	index@(_ZN3cub18CUB_300001_SM_10006detail9transform16transform_kernelINS2_10policy_hubILb1EN4cuda3std3__45tupleIJN6thrust24THRUST_300001_SM_1000_NS6detail15normal_iteratorINSA_10device_ptrIfEEEESF_EEEE10policy1000El6squareIfESF_JPfSL_EEEvT0_iT1_T2_DpNS2_10kernel_argIT3_EE)
        /*0038*/ 	.word	0x00000020


	//----- nvinfo : EIATTR_FRAME_SIZE
	.align		4
.L_52:
        /*003c*/ 	.byte	0x04, 0x11
        /*003e*/ 	.short	(.L_54 - .L_53)
	.align		4
.L_53:
        /*0040*/ 	.word	index@(_ZN3cub18CUB_300001_SM_10006detail9transform16transform_kernelINS2_10policy_hubILb1EN4cuda3std3__45tupleIJN6thrust24THRUST_300001_SM_1000_NS6detail15normal_iteratorINSA_10device_ptrIfEEEESF_EEEE10policy1000El6squareIfESF_JPfSL_EEEvT0_iT1_T2_DpNS2_10kernel_argIT3_EE)
        /*0044*/ 	.word	0x00000000


	//----- nvinfo : EIATTR_MIN_STACK_SIZE
	.align		4
.L_54:
        /*0048*/ 	.byte	0x04, 0x12
        /*004a*/ 	.short	(.L_56 - .L_55)
	.align		4
.L_55:
        /*004c*/ 	.word	index@(_ZN3cub18CUB_300001_SM_10006detail9transform16transform_kernelINS2_10policy_hubILb1EN4cuda3std3__45tupleIJN6thrust24THRUST_300001_SM_1000_NS6detail15normal_iteratorINSA_10device_ptrIfEEEESF_EEEE10policy1000El6squareIfESF_JPfSL_EEEvT0_iT1_T2_DpNS2_10kernel_argIT3_EE)
        /*0050*/ 	.word	0x00000000


	//----- nvinfo : EIATTR_MIN_STACK_SIZE
	.align		4
.L_56:
        /*0054*/ 	.byte	0x04, 0x12
        /*0056*/ 	.short	(.L_58 - .L_57)
	.align		4
.L_57:
        /*0058*/ 	.word	index@(_ZN3cub18CUB_300001_SM_10006detail9transform16transform_kernelINS2_10policy_hubILb1EN4cuda3std3__45tupleIJN6thrust24THRUST_300001_SM_1000_NS6detail15normal_iteratorINSA_10device_ptrIfEEEESF_EEEE10policy1000Ei6squareIfESF_JPfSL_EEEvT0_iT1_T2_DpNS2_10kernel_argIT3_EE)
        /*005c*/ 	.word	0x00000000


	//----- nvinfo : EIATTR_MIN_STACK_SIZE
	.align		4
.L_58:
        /*0060*/ 	.byte	0x04, 0x12
        /*0062*/ 	.short	(.L_60 - .L_59)
	.align		4
.L_59:
        /*0064*/ 	.word	index@(_ZN3cub18CUB_300001_SM_10006detail11EmptyKernelIvEEvv)
        /*0068*/ 	.word	0x00000000
.L_60:


//--------------------- .nv.compat                --------------------------
	.section	.nv.compat,"",@"SHT_CUDA_COMPAT_INFO"
	.align	4
        /*0000*/ 	.byte	0x02, 0x09, 0x00, 0x00, 0x02, 0x02, 0x01, 0x00, 0x02, 0x05, 0x05, 0x00, 0x03, 0x07, 0x01, 0x01
        /*0010*/ 	.byte	0x02, 0x03, 0x00, 0x00, 0x02, 0x06, 0x01, 0x00, 0x04, 0x0b, 0x08, 0x00, 0x09, 0x00, 0x00, 0x00
        /*0020*/ 	.byte	0x00, 0x00, 0x00, 0x00


//--------------------- .nv.info._ZN3cub18CUB_300001_SM_10006detail9transform16transform_kernelINS2_10policy_hubILb1EN4cuda3std3__45tupleIJN6thrust24THRUST_300001_SM_1000_NS6detail15normal_iteratorINSA_10device_ptrIfEEEESF_EEEE10policy1000El6squareIfESF_JPfSL_EEEvT0_iT1_T2_DpNS2_10kernel_argIT3_EE --------------------------
	.section	.nv.info._ZN3cub18CUB_300001_SM_10006detail9transform16transform_kernelINS2_10policy_hubILb1EN4cuda3std3__45tupleIJN6thrust24THRUST_300001_SM_1000_NS6detail15normal_iteratorINSA_10device_ptrIfEEEESF_EEEE10policy1000El6squareIfESF_JPfSL_EEEvT0_iT1_T2_DpNS2_10kernel_argIT3_EE,"",@"SHT_CUDA_INFO"
	.sectionflags	@""
	.align	4


	//----- nvinfo : EIATTR_CUDA_API_VERSION
	.align		4
        /*0000*/ 	.byte	0x04, 0x37
        /*0002*/ 	.short	(.L_62 - .L_61)
.L_61:
        /*0004*/ 	.word	0x00000082


	//----- nvinfo : EIATTR_KPARAM_INFO
	.align		4
.L_62:
        /*0008*/ 	.byte	0x04, 0x17
        /*000a*/ 	.short	(.L_64 - .L_63)
.L_63:
        /*000c*/ 	.word	0x00000000
        /*0010*/ 	.short	0x0005
        /*0012*/ 	.short	0x0028
        /*0014*/ 	.byte	0x00, 0xf0, 0x41, 0x00


	//----- nvinfo : EIATTR_KPARAM_INFO
	.align		4
.L_64:
        /*0018*/ 	.byte	0x04, 0x17
        /*001a*/ 	.short	(.L_66 - .L_65)
.L_65:
        /*001c*/ 	.word	0x00000000
        /*0020*/ 	.short	0x0004
        /*0022*/ 	.short	0x0018
        /*0024*/ 	.byte	0x00, 0xf0, 0x41, 0x00


	//----- nvinfo : EIATTR_KPARAM_INFO
	.align		4
.L_66:
        /*0028*/ 	.byte	0x04, 0x17
        /*002a*/ 	.short	(.L_68 - .L_67)
.L_67:
        /*002c*/ 	.word	0x00000000
        /*0030*/ 	.short	0x0003
        /*0032*/ 	.short	0x0010
        /*0034*/ 	.byte	0x00, 0xf0, 0x21, 0x00


	//----- nvinfo : EIATTR_KPARAM_INFO
	.align		4
.L_68:
        /*0038*/ 	.byte	0x04, 0x17
        /*003a*/ 	.short	(.L_70 - .L_69)
.L_69:
        /*003c*/ 	.word	0x00000000
        /*0040*/ 	.short	0x0002
        /*0042*/ 	.short	0x000c
        /*0044*/ 	.byte	0x00, 0xf0, 0x05, 0x00


	//----- nvinfo : EIATTR_KPARAM_INFO
	.align		4
.L_70:
        /*0048*/ 	.byte	0x04, 0x17
        /*004a*/ 	.short	(.L_72 - .L_71)
.L_71:
        /*004c*/ 	.word	0x00000000
        /*0050*/ 	.short	0x0001
        /*0052*/ 	.short	0x0008
        /*0054*/ 	.byte	0x00, 0xf0, 0x11, 0x00


	//----- nvinfo : EIATTR_KPARAM_INFO
	.align		4
.L_72:
        /*0058*/ 	.byte	0x04, 0x17
        /*005a*/ 	.short	(.L_74 - .L_73)
.L_73:
        /*005c*/ 	.word	0x00000000
        /*0060*/ 	.short	0x0000
        /*0062*/ 	.short	0x0000
        /*0064*/ 	.byte	0x00, 0xf0, 0x21, 0x00


	//----- nvinfo : EIATTR_SPARSE_MMA_MASK
	.align		4
.L_74:
        /*0068*/ 	.byte	0x03, 0x50
        /*006a*/ 	.short	0x0000


	//----- nvinfo : EIATTR_MAXREG_COUNT
	.align		4
        /*006c*/ 	.byte	0x03, 0x1b
        /*006e*/ 	.short	0x00ff


	//----- nvinfo : EIATTR_MERCURY_ISA_VERSION
	.align		4
        /*0070*/ 	.byte	0x03, 0x5f
        /*0072*/ 	.short	0x0101


	//----- nvinfo : EIATTR_VRC_CTA_INIT_COUNT
	.align		4
        /*0074*/ 	.byte	0x02, 0x4a
	.zero		1
	.zero		1


	//----- nvinfo : EIATTR_EXIT_INSTR_OFFSETS
	.align		4
        /*0078*/ 	.byte	0x04, 0x1c
        /*007a*/ 	.short	(.L_76 - .L_75)


	//   ....[0]....
.L_75:
        /*007c*/ 	.word	0x00000460


	//   ....[1]....
        /*0080*/ 	.word	0x00000d40


	//   ....[2]....
        /*0084*/ 	.word	0x00000ff0


	//   ....[3]....
        /*0088*/ 	.word	0x00001170


	//   ....[4]....
        /*008c*/ 	.word	0x000011a0


	//   ....[5]....
        /*0090*/ 	.word	0x00001220


	//   ....[6]....
        /*0094*/ 	.word	0x00001250


	//   ....[7]....
        /*0098*/ 	.word	0x00001950


	//   ....[8]....
        /*009c*/ 	.word	0x00001c10


	//   ....[9]....
        /*00a0*/ 	.word	0x00001dc0


	//   ....[10]....
        /*00a4*/ 	.word	0x00001ef0


	//----- nvinfo : EIATTR_MAX_THREADS
	.align		4
.L_76:
        /*00a8*/ 	.byte	0x04, 0x05
        /*00aa*/ 	.short	(.L_78 - .L_77)
.L_77:
        /*00ac*/ 	.word	0x00000080
        /*00b0*/ 	.word	0x00000001
        /*00b4*/ 	.word	0x00000001


	//----- nvinfo : EIATTR_CRS_STACK_SIZE
	.align		4
.L_78:
        /*00b8*/ 	.byte	0x04, 0x1e
        /*00ba*/ 	.short	(.L_80 - .L_79)
.L_79:
        /*00bc*/ 	.word	0x00000000


	//----- nvinfo : EIATTR_CBANK_PARAM_SIZE
	.align		4
.L_80:
        /*00c0*/ 	.byte	0x03, 0x19
        /*00c2*/ 	.short	0x0038


	//----- nvinfo : EIATTR_PARAM_CBANK
	.align		4
        /*00c4*/ 	.byte	0x04, 0x0a
        /*00c6*/ 	.short	(.L_82 - .L_81)
	.align		4
.L_81:
        /*00c8*/ 	.word	index@(.nv.constant0._ZN3cub18CUB_300001_SM_10006detail9transform16transform_kernelINS2_10policy_hubILb1EN4cuda3std3__45tupleIJN6thrust24THRUST_300001_SM_1000_NS6detail15normal_iteratorINSA_10device_ptrIfEEEESF_EEEE10policy1000El6squareIfESF_JPfSL_EEEvT0_iT1_T2_DpNS2_10kernel_argIT3_EE)
        /*00cc*/ 	.short	0x0380
        /*00ce*/ 	.short	0x0038


	//----- nvinfo : EIATTR_SW_WAR
	.align		4
.L_82:
        /*00d0*/ 	.byte	0x04, 0x36
        /*00d2*/ 	.short	(.L_84 - .L_83)
.L_83:
        /*00d4*/ 	.word	0x00000008
.L_84:


//--------------------- .nv.info._ZN3cub18CUB_300001_SM_10006detail9transform16transform_kernelINS2_10policy_hubILb1EN4cuda3std3__45tupleIJN6thrust24THRUST_300001_SM_1000_NS6detail15normal_iteratorINSA_10device_ptrIfEEEESF_EEEE10policy1000Ei6squareIfESF_JPfSL_EEEvT0_iT1_T2_DpNS2_10kernel_argIT3_EE --------------------------
	.section	.nv.info._ZN3cub18CUB_300001_SM_10006detail9transform16transform_kernelINS2_10policy_hubILb1EN4cuda3std3__45tupleIJN6thrust24THRUST_300001_SM_1000_NS6detail15normal_iteratorINSA_10device_ptrIfEEEESF_EEEE10policy1000Ei6squareIfESF_JPfSL_EEEvT0_iT1_T2_DpNS2_10kernel_argIT3_EE,"",@"SHT_CUDA_INFO"
	.sectionflags	@""
	.align	4


	//----- nvinfo : EIATTR_CUDA_API_VERSION
	.align		4
        /*0000*/ 	.byte	0x04, 0x37
        /*0002*/ 	.short	(.L_86 - .L_85)
.L_85:
        /*0004*/ 	.word	0x00000082


	//----- nvinfo : EIATTR_KPARAM_INFO
	.align		4
.L_86:
        /*0008*/ 	.byte	0x04, 0x17
        /*000a*/ 	.short	(.L_88 - .L_87)
.L_87:
        /*000c*/ 	.word	0x00000000
        /*0010*/ 	.short	0x0005
        /*0012*/ 	.short	0x0028
        /*0014*/ 	.byte	0x00, 0xf0, 0x41, 0x00


	//----- nvinfo : EIATTR_KPARAM_INFO
	.align		4
.L_88:
        /*0018*/ 	.byte	0x04, 0x17
        /*001a*/ 	.short	(.L_90 - .L_89)
.L_89:
        /*001c*/ 	.word	0x00000000
        /*0020*/ 	.short	0x0004
        /*0022*/ 	.short	0x0018
        /*0024*/ 	.byte	0x00, 0xf0, 0x41, 0x00


	//----- nvinfo : EIATTR_KPARAM_INFO
	.align		4
.L_90:
        /*0028*/ 	.byte	0x04, 0x17
        /*002a*/ 	.short	(.L_92 - .L_91)
.L_91:
        /*002c*/ 	.word	0x00000000
        /*0030*/ 	.short	0x0003
        /*0032*/ 	.short	0x0010
        /*0034*/ 	.byte	0x00, 0xf0, 0x21, 0x00


	//----- nvinfo : EIATTR_KPARAM_INFO
	.align		4
.L_92:
        /*0038*/ 	.byte	0x04, 0x17
        /*003a*/ 	.short	(.L_94 - .L_93)
.L_93:
        /*003c*/ 	.word	0x00000000
        /*0040*/ 	.short	0x0002
        /*0042*/ 	.short	0x0008
        /*0044*/ 	.byte	0x00, 0xf0, 0x05, 0x00


	//----- nvinfo : EIATTR_KPARAM_INFO
	.align		4
.L_94:
        /*0048*/ 	.byte	0x04, 0x17
        /*004a*/ 	.short	(.L_96 - .L_95)
.L_95:
        /*004c*/ 	.word	0x00000000
        /*0050*/ 	.short	0x0001
        /*0052*/ 	.short	0x0004
        /*0054*/ 	.byte	0x00, 0xf0, 0x11, 0x00


	//----- nvinfo : EIATTR_KPARAM_INFO
	.align		4
.L_96:
        /*0058*/ 	.byte	0x04, 0x17
        /*005a*/ 	.short	(.L_98 - .L_97)
.L_97:
        /*005c*/ 	.word	0x00000000
        /*0060*/ 	.short	0x0000
        /*0062*/ 	.short	0x0000
        /*0064*/ 	.byte	0x00, 0xf0, 0x11, 0x00


	//----- nvinfo : EIATTR_SPARSE_MMA_MASK
	.align		4
.L_98:
        /*0068*/ 	.byte	0x03, 0x50
        /*006a*/ 	.short	0x0000


	//----- nvinfo : EIATTR_MAXREG_COUNT
	.align		4
        /*006c*/ 	.byte	0x03, 0x1b
        /*006e*/ 	.short	0x00ff


	//----- nvinfo : EIATTR_MERCURY_ISA_VERSION
	.align		4
        /*0070*/ 	.byte	0x03, 0x5f
        /*0072*/ 	.short	0x0101


	//----- nvinfo : EIATTR_VRC_CTA_INIT_COUNT
	.align		4
        /*0074*/ 	.byte	0x02, 0x4a
	.zero		1
	.zero		1


	//----- nvinfo : EIATTR_EXIT_INSTR_OFFSETS
	.align		4
        /*0078*/ 	.byte	0x04, 0x1c
        /*007a*/ 	.short	(.L_100 - .L_99)


	//   ....[0]....
.L_99:
        /*007c*/ 	.word	0x000002e0


	//   ....[1]....
        /*0080*/ 	.word	0x00000a00


	//   ....[2]....
        /*0084*/ 	.word	0x00000de0


	//   ....[3]....
        /*0088*/ 	.word	0x00000f90


	//   ....[4]....
        /*008c*/ 	.word	0x00001130


	//   ....[5]....
        /*0090*/ 	.word	0x00001160


	//   ....[6]....
        /*0094*/ 	.word	0x000016e0


	//   ....[7]....
        /*0098*/ 	.word	0x00001990


	//   ....[8]....
        /*009c*/ 	.word	0x00001b10


	//   ....[9]....
        /*00a0*/ 	.word	0x00001b40


	//   ....[10]....
        /*00a4*/ 	.word	0x00001bc0


	//----- nvinfo : EIATTR_MAX_THREADS
	.align		4
.L_100:
        /*00a8*/ 	.byte	0x04, 0x05
        /*00aa*/ 	.short	(.L_102 - .L_101)
.L_101:
        /*00ac*/ 	.word	0x00000080
        /*00b0*/ 	.word	0x00000001
        /*00b4*/ 	.word	0x00000001


	//----- nvinfo : EIATTR_CRS_STACK_SIZE
	.align		4
.L_102:
        /*00b8*/ 	.byte	0x04, 0x1e
        /*00ba*/ 	.short	(.L_104 - .L_103)
.L_103:
        /*00bc*/ 	.word	0x00000000


	//----- nvinfo : EIATTR_CBANK_PARAM_SIZE
	.align		4
.L_104:
        /*00c0*/ 	.byte	0x03, 0x19
        /*00c2*/ 	.short	0x0038


	//----- nvinfo : EIATTR_PARAM_CBANK
	.align		4
        /*00c4*/ 	.byte	0x04, 0x0a
        /*00c6*/ 	.short	(.L_106 - .L_105)
	.align		4
.L_105:
        /*00c8*/ 	.word	index@(.nv.constant0._ZN3cub18CUB_300001_SM_10006detail9transform16transform_kernelINS2_10policy_hubILb1EN4cuda3std3__45tupleIJN6thrust24THRUST_300001_SM_1000_NS6detail15normal_iteratorINSA_10device_ptrIfEEEESF_EEEE10policy1000Ei6squareIfESF_JPfSL_EEEvT0_iT1_T2_DpNS2_10kernel_argIT3_EE)
        /*00cc*/ 	.short	0x0380
        /*00ce*/ 	.short	0x0038


	//----- nvinfo : EIATTR_SW_WAR
	.align		4
.L_106:
        /*00d0*/ 	.byte	0x04, 0x36
        /*00d2*/ 	.short	(.L_108 - .L_107)
.L_107:
        /*00d4*/ 	.word	0x00000008
.L_108:


//--------------------- .nv.info._ZN3cub18CUB_300001_SM_10006detail11EmptyKernelIvEEvv --------------------------
	.section	.nv.info._ZN3cub18CUB_300001_SM_10006detail11EmptyKernelIvEEvv,"",@"SHT_CUDA_INFO"
	.sectionflags	@""
	.align	4


	//----- nvinfo : EIATTR_CUDA_API_VERSION
	.align		4
        /*0000*/ 	.byte	0x04, 0x37
        /*0002*/ 	.short	(.L_110 - .L_109)
.L_109:
        /*0004*/ 	.word	0x00000082


	//----- nvinfo : EIATTR_SPARSE_MMA_MASK
	.align		4
.L_110:
        /*0008*/ 	.byte	0x03, 0x50
        /*000a*/ 	.short	0x0000


	//----- nvinfo : EIATTR_MAXREG_COUNT
	.align		4
        /*000c*/ 	.byte	0x03, 0x1b
        /*000e*/ 	.short	0x00ff


	//----- nvinfo : EIATTR_MERCURY_ISA_VERSION
	.align		4
        /*0010*/ 	.byte	0x03, 0x5f
        /*0012*/ 	.short	0x0101


	//----- nvinfo : EIATTR_VRC_CTA_INIT_COUNT
	.align		4
        /*0014*/ 	.byte	0x02, 0x4a
	.zero		1
	.zero		1


	//----- nvinfo : EIATTR_EXIT_INSTR_OFFSETS
	.align		4
        /*0018*/ 	.byte	0x04, 0x1c
        /*001a*/ 	.short	(.L_112 - .L_111)


	//   ....[0]....
.L_111:
        /*001c*/ 	.word	0x00000010


	//----- nvinfo : EIATTR_SW_WAR
	.align		4
.L_112:
        /*0020*/ 	.byte	0x04, 0x36
        /*0022*/ 	.short	(.L_114 - .L_113)
.L_113:
        /*0024*/ 	.word	0x00000008
.L_114:


//--------------------- .nv.callgraph             --------------------------
	.section	.nv.callgraph,"",@"SHT_CUDA_CALLGRAPH"
	.align	4
	.sectionentsize	8
	.align		4
        /*0000*/ 	.word	0x00000000
	.align		4
        /*0004*/ 	.word	0xffffffff
	.align		4
        /*0008*/ 	.word	0x00000000
	.align		4
        /*000c*/ 	.word	0xfffffffe
	.align		4
        /*0010*/ 	.word	0x00000000
	.align		4
        /*0014*/ 	.word	0xfffffffd
	.align		4
        /*0018*/ 	.word	0x00000000
	.align		4
        /*001c*/ 	.word	0xfffffffc


//--------------------- .nv.constant4             --------------------------
	.section	.nv.constant4,"a",@progbits
	.align	8
	.align		8
.nv.constant4:
        /*0000*/ 	.dword	_ZN30_INTERNAL_ae0647f5_4_k_cu_main4cuda3std3__45__cpo5beginE
	.align		8
        /*0008*/ 	.dword	_ZN30_INTERNAL_ae0647f5_4_k_cu_main4cuda3std3__45__cpo3endE
	.align		8
        /*0010*/ 	.dword	_ZN30_INTERNAL_ae0647f5_4_k_cu_main4cuda3std3__45__cpo6cbeginE
	.align		8
        /*0018*/ 	.dword	_ZN30_INTERNAL_ae0647f5_4_k_cu_main4cuda3std3__45__cpo4cendE
	.align		8
        /*0020*/ 	.dword	_ZN30_INTERNAL_ae0647f5_4_k_cu_main4cuda3std3__45__cpo6rbeginE
	.align		8
        /*0028*/ 	.dword	_ZN30_INTERNAL_ae0647f5_4_k_cu_main4cuda3std3__45__cpo4rendE
	.align		8
        /*0030*/ 	.dword	_ZN30_INTERNAL_ae0647f5_4_k_cu_main4cuda3std3__45__cpo7crbeginE
	.align		8
        /*0038*/ 	.dword	_ZN30_INTERNAL_ae0647f5_4_k_cu_main4cuda3std3__45__cpo5crendE
	.align		8
        /*0040*/ 	.dword	_ZN30_INTERNAL_ae0647f5_4_k_cu_main4cuda3std3__432_GLOBAL__N__ae0647f5_4_k_cu_main6ignoreE
	.align		8
        /*0048*/ 	.dword	_ZN30_INTERNAL_ae0647f5_4_k_cu_main4cuda3std3__419piecewise_constructE
	.align		8
        /*0050*/ 	.dword	_ZN30_INTERNAL_ae0647f5_4_k_cu_main4cuda3std3__48in_placeE
	.align		8
        /*0058*/ 	.dword	_ZN30_INTERNAL_ae0647f5_4_k_cu_main4cuda3std3__420unreachable_sentinelE
	.align		8
        /*0060*/ 	.dword	_ZN30_INTERNAL_ae0647f5_4_k_cu_main4cuda3std3__47nulloptE
	.align		8
        /*0068*/ 	.dword	_ZN30_INTERNAL_ae0647f5_4_k_cu_main4cuda3std3__48unexpectE
	.align		8
        /*0070*/ 	.dword	_ZN30_INTERNAL_ae0647f5_4_k_cu_main4cuda3std6ranges3__45__cpo4swapE
	.align		8
        /*0078*/ 	.dword	_ZN30_INTERNAL_ae0647f5_4_k_cu_main4cuda3std6ranges3__45__cpo9iter_moveE
	.align		8
        /*0080*/ 	.dword	_ZN30_INTERNAL_ae0647f5_4_k_cu_main4cuda3std6ranges3__45__cpo5beginE
	.align		8
        /*0088*/ 	.dword	_ZN30_INTERNAL_ae0647f5_4_k_cu_main4cuda3std6ranges3__45__cpo3endE
	.align		8
        /*0090*/ 	.dword	_ZN30_INTERNAL_ae0647f5_4_k_cu_main4cuda3std6ranges3__45__cpo6cbeginE
	.align		8
        /*0098*/ 	.dword	_ZN30_INTERNAL_ae0647f5_4_k_cu_main4cuda3std6ranges3__45__cpo4cendE
	.align		8
        /*00a0*/ 	.dword	_ZN30_INTERNAL_ae0647f5_4_k_cu_main4cuda3std6ranges3__45__cpo7advanceE
	.align		8
        /*00a8*/ 	.dword	_ZN30_INTERNAL_ae0647f5_4_k_cu_main4cuda3std6ranges3__45__cpo9iter_swapE
	.align		8
        /*00b0*/ 	.dword	_ZN30_INTERNAL_ae0647f5_4_k_cu_main4cuda3std6ranges3__45__cpo4nextE
	.align		8
        /*00b8*/ 	.dword	_ZN30_INTERNAL_ae0647f5_4_k_cu_main4cuda3std6ranges3__45__cpo4prevE
	.align		8
        /*00c0*/ 	.dword	_ZN30_INTERNAL_ae0647f5_4_k_cu_main4cuda3std6ranges3__45__cpo4dataE
	.align		8
        /*00c8*/ 	.dword	_ZN30_INTERNAL_ae0647f5_4_k_cu_main4cuda3std6ranges3__45__cpo5cdataE
	.align		8
        /*00d0*/ 	.dword	_ZN30_INTERNAL_ae0647f5_4_k_cu_main4cuda3std6ranges3__45__cpo4sizeE
	.align		8
        /*00d8*/ 	.dword	_ZN30_INTERNAL_ae0647f5_4_k_cu_main4cuda3std6ranges3__45__cpo5ssizeE
	.align		8
        /*00e0*/ 	.dword	_ZN30_INTERNAL_ae0647f5_4_k_cu_main4cuda3std6ranges3__45__cpo8distanceE
	.align		8
        /*00e8*/ 	.dword	_ZN30_INTERNAL_ae0647f5_4_k_cu_main6thrust24THRUST_300001_SM_1000_NS8cuda_cub3parE
	.align		8
        /*00f0*/ 	.dword	_ZN30_INTERNAL_ae0647f5_4_k_cu_main6thrust24THRUST_300001_SM_1000_NS8cuda_cub10par_nosyncE
	.align		8
        /*00f8*/ 	.dword	_ZN30_INTERNAL_ae0647f5_4_k_cu_main6thrust24THRUST_300001_SM_1000_NS6system6detail10sequential3seqE
	.align		8
        /*0100*/ 	.dword	_ZN30_INTERNAL_ae0647f5_4_k_cu_main6thrust24THRUST_300001_SM_1000_NS12placeholders2_1E
	.align		8
        /*0108*/ 	.dword	_ZN30_INTERNAL_ae0647f5_4_k_cu_main6thrust24THRUST_300001_SM_1000_NS12placeholders2_2E
	.align		8
        /*0110*/ 	.dword	_ZN30_INTERNAL_ae0647f5_4_k_cu_main6thrust24THRUST_300001_SM_1000_NS12placeholders2_3E
	.align		8
        /*0118*/ 	.dword	_ZN30_INTERNAL_ae0647f5_4_k_cu_main6thrust24THRUST_300001_SM_1000_NS12placeholders2_4E
	.align		8
        /*0120*/ 	.dword	_ZN30_INTERNAL_ae0647f5_4_k_cu_main6thrust24THRUST_300001_SM_1000_NS12placeholders2_5E
	.align		8
        /*0128*/ 	.dword	_ZN30_INTERNAL_ae0647f5_4_k_cu_main6thrust24THRUST_300001_SM_1000_NS12placeholders2_6E
	.align		8
        /*0130*/ 	.dword	_ZN30_INTERNAL_ae0647f5_4_k_cu_main6thrust24THRUST_300001_SM_1000_NS12placeholders2_7E
	.align		8
        /*0138*/ 	.dword	_ZN30_INTERNAL_ae0647f5_4_k_cu_main6thrust24THRUST_300001_SM_1000_NS12placeholders2_8E
	.align		8
        /*0140*/ 	.dword	_ZN30_INTERNAL_ae0647f5_4_k_cu_main6thrust24THRUST_300001_SM_1000_NS12placeholders2_9E
	.align		8
        /*0148*/ 	.dword	_ZN30_INTERNAL_ae0647f5_4_k_cu_main6thrust24THRUST_300001_SM_1000_NS12placeholders3_10E
	.align		8
        /*0150*/ 	.dword	_ZN30_INTERNAL_ae0647f5_4_k_cu_main6thrust24THRUST_300001_SM_1000_NS3seqE


//--------------------- .text._ZN3cub18CUB_300001_SM_10006detail9transform16transform_kernelINS2_10policy_hubILb1EN4cuda3std3__45tupleIJN6thrust24THRUST_300001_SM_1000_NS6detail15normal_iteratorINSA_10device_ptrIfEEEESF_EEEE10policy1000El6squareIfESF_JPfSL_EEEvT0_iT1_T2_DpNS2_10kernel_argIT3_EE --------------------------
	.section	.text._ZN3cub18CUB_300001_SM_10006detail9transform16transform_kernelINS2_10policy_hubILb1EN4cuda3std3__45tupleIJN6thrust24THRUST_300001_SM_1000_NS6detail15normal_iteratorINSA_10device_ptrIfEEEESF_EEEE10policy1000El6squareIfESF_JPfSL_EEEvT0_iT1_T2_DpNS2_10kernel_argIT3_EE,"ax",@progbits
	.align	128
        .global         _ZN3cub18CUB_300001_SM_10006detail9transform16transform_kernelINS2_10policy_hubILb1EN4cuda3std3__45tupleIJN6thrust24THRUST_300001_SM_1000_NS6detail15normal_iteratorINSA_10device_ptrIfEEEESF_EEEE10policy1000El6squareIfESF_JPfSL_EEEvT0_iT1_T2_DpNS2_10kernel_argIT3_EE
        .type           _ZN3cub18CUB_300001_SM_10006detail9transform16transform_kernelINS2_10policy_hubILb1EN4cuda3std3__45tupleIJN6thrust24THRUST_300001_SM_1000_NS6detail15normal_iteratorINSA_10device_ptrIfEEEESF_EEEE10policy1000El6squareIfESF_JPfSL_EEEvT0_iT1_T2_DpNS2_10kernel_argIT3_EE,@function
        .size           _ZN3cub18CUB_300001_SM_10006detail9transform16transform_kernelINS2_10policy_hubILb1EN4cuda3std3__45tupleIJN6thrust24THRUST_300001_SM_1000_NS6detail15normal_iteratorINSA_10device_ptrIfEEEESF_EEEE10policy1000El6squareIfESF_JPfSL_EEEvT0_iT1_T2_DpNS2_10kernel_argIT3_EE,(.L_x_49 - _ZN3cub18CUB_300001_SM_10006detail9transform16transform_kernelINS2_10policy_hubILb1EN4cuda3std3__45tupleIJN6thrust24THRUST_300001_SM_1000_NS6detail15normal_iteratorINSA_10device_ptrIfEEEESF_EEEE10policy1000El6squareIfESF_JPfSL_EEEvT0_iT1_T2_DpNS2_10kernel_argIT3_EE)
        .other          _ZN3cub18CUB_300001_SM_10006detail9transform16transform_kernelINS2_10policy_hubILb1EN4cuda3std3__45tupleIJN6thrust24THRUST_300001_SM_1000_NS6detail15normal_iteratorINSA_10device_ptrIfEEEESF_EEEE10policy1000El6squareIfESF_JPfSL_EEEvT0_iT1_T2_DpNS2_10kernel_argIT3_EE,@"STO_CUDA_ENTRY STV_DEFAULT"
_ZN3cub18CUB_300001_SM_10006detail9transform16transform_kernelINS2_10policy_hubILb1EN4cuda3std3__45tupleIJN6thrust24THRUST_300001_SM_1000_NS6detail15normal_iteratorINSA_10device_ptrIfEEEESF_EEEE10policy1000El6squareIfESF_JPfSL_EEEvT0_iT1_T2_DpNS2_10kernel_argIT3_EE:
.text._ZN3cub18CUB_300001_SM_10006detail9transform16transform_kernelINS2_10policy_hubILb1EN4cuda3std3__45tupleIJN6thrust24THRUST_300001_SM_1000_NS6detail15normal_iteratorINSA_10device_ptrIfEEEESF_EEEE10policy1000El6squareIfESF_JPfSL_EEEvT0_iT1_T2_DpNS2_10kernel_argIT3_EE:
[----:B------:R-:W-:Y:S01]  /*0000*/  LDC R1, c[0x0][0x37c] ;  /* 0x0000df00ff017b82 */ /* 0x000fe20000000800 */
[----:B------:R-:W0:Y:S07]  /*0010*/  LDCU UR24, c[0x0][0x388] ;  /* 0x00007100ff1877ac */ /* 0x000e2e0008000800 */
[----:B------:R-:W1:Y:S01]  /*0020*/  S2UR UR4, SR_CTAID.X ;  /* 0x00000000000479c3 */ /* 0x000e620000002500 */
[----:B------:R-:W2:Y:S01]  /*0030*/  S2R R11, SR_TID.X ;  /* 0x00000000000b7919 */ /* 0x000ea20000002100 */
[----:B------:R-:W-:Y:S01]  /*0040*/  BSSY.RECONVERGENT B0, `(.L_x_0) ;  /* 0x000002c000007945 */ /* 0x000fe20003800200 */
[----:B------:R-:W3:Y:S01]  /*0050*/  LDCU.64 UR6, c[0x0][0x380] ;  /* 0x00007000ff0677ac */ /* 0x000ee20008000a00 */
[----:B0-----:R-:W-:-:S04]  /*0060*/  USHF.L.U32 UR8, UR24, 0x7, URZ ;  /* 0x0000000718087899 */ /* 0x001fc800080006ff */
[----:B------:R-:W-:Y:S02]  /*0070*/  USHF.R.S32.HI UR10, URZ, 0x1f, UR8 ;  /* 0x0000001fff0a7899 */ /* 0x000fe40008011408 */
[----:B-1----:R-:W-:Y:S02]  /*0080*/  UIMAD.WIDE.U32 UR16, UR8, UR4, URZ ;  /* 0x00000004081072a5 */ /* 0x002fe4000f8e00ff */
[----:B------:R-:W-:Y:S02]  /*0090*/  UIMAD UR9, UR10, UR4, URZ ;  /* 0x000000040a0972a4 */ /* 0x000fe4000f8e02ff */
[----:B---3--:R-:W-:Y:S02]  /*00a0*/  UIADD3 UR4, UP1, UPT, -UR16, UR6, URZ ;  /* 0x0000000610047290 */ /* 0x008fe4000ff3e1ff */
[----:B------:R-:W-:Y:S02]  /*00b0*/  UIADD3 UR9, UPT, UPT, UR17, UR9, URZ ;  /* 0x0000000911097290 */ /* 0x000fe4000fffe0ff */
[----:B------:R-:W-:Y:S01]  /*00c0*/  UISETP.LT.U32.AND UP0, UPT, UR4, UR8, UPT ;  /* 0x000000080400728c */ /* 0x000fe2000bf01070 */
[----:B--2---:R-:W-:Y:S01]  /*00d0*/  SHF.L.U32 R0, R11, 0x7, RZ ;  /* 0x000000070b007819 */ /* 0x004fe200000006ff */
[----:B------:R-:W-:-:S04]  /*00e0*/  UIADD3.X UR5, UPT, UPT, ~UR9, UR7, URZ, UP1, !UPT ;  /* 0x0000000709057290 */ /* 0x000fc80008ffe5ff */
[----:B------:R-:W-:-:S04]  /*00f0*/  UISETP.LT.AND.EX UP0, UPT, UR5, UR10, UPT, UP0 ;  /* 0x0000000a0500728c */ /* 0x000fc8000bf01300 */
[----:B------:R-:W-:-:S04]  /*0100*/  USEL UR4, UR4, UR8, UP0 ;  /* 0x0000000804047287 */ /* 0x000fc80008000000 */
[----:B------:R-:W-:-:S06]  /*0110*/  USHF.L.U32 UR5, UR4, 0x2, URZ ;  /* 0x0000000204057899 */ /* 0x000fcc00080006ff */
[----:B------:R-:W-:-:S13]  /*0120*/  ISETP.GE.AND P0, PT, R0, UR5, PT ;  /* 0x0000000500007c0c */ /* 0x000fda000bf06270 */
[----:B------:R-:W-:Y:S05]  /*0130*/  @P0 BRA `(.L_x_1) ;  /* 0x0000000000700947 */ /* 0x000fea0003800000 */
[----:B------:R-:W0:Y:S01]  /*0140*/  LDCU.64 UR6, c[0x0][0x398] ;  /* 0x00007300ff0677ac */ /* 0x000e220008000a00 */
[----:B------:R-:W-:Y:S01]  /*0150*/  MOV R5, UR16 ;  /* 0x0000001000057c02 */ /* 0x000fe20008000f00 */
[----:B------:R-:W-:Y:S01]  /*0160*/  BSSY.RECONVERGENT B1, `(.L_x_2) ;  /* 0x000000f000017945 */ /* 0x000fe20003800200 */
[----:B------:R-:W-:Y:S01]  /*0170*/  MOV R6, UR16 ;  /* 0x0000001000067c02 */ /* 0x000fe20008000f00 */
[----:B------:R-:W-:Y:S01]  /*0180*/  IMAD.MOV.U32 R4, RZ, RZ, R0 ;  /* 0x000000ffff047224 */ /* 0x000fe200078e0000 */
[----:B------:R-:W-:Y:S02]  /*0190*/  MOV R3, UR9 ;  /* 0x0000000900037c02 */ /* 0x000fe40008000f00 */
[----:B------:R-:W-:Y:S02]  /*01a0*/  SHF.L.U32 R5, R5, 0x2, RZ ;  /* 0x0000000205057819 */ /* 0x000fe400000006ff */
[----:B------:R-:W-:Y:S02]  /*01b0*/  SHF.L.U64.HI R6, R6, 0x2, R3 ;  /* 0x0000000206067819 */ /* 0x000fe40000010203 */
[----:B0-----:R-:W-:-:S04]  /*01c0*/  IADD3 R2, P0, PT, R5, UR6, RZ ;  /* 0x0000000605027c10 */ /* 0x001fc8000ff1e0ff */
[----:B------:R-:W-:-:S03]  /*01d0*/  IADD3.X R3, PT, PT, R6, UR7, RZ, P0, !PT ;  /* 0x0000000706037c10 */ /* 0x000fc600087fe4ff */
[----:B------:R-:W-:-:S07]  /*01e0*/  IMAD.WIDE.U32 R2, R11, 0x80, R2 ;  /* 0x000000800b027825 */ /* 0x000fce00078e0002 */
.L_x_3:
[----:B------:R-:W-:Y:S01]  /*01f0*/  IADD3 R4, PT, PT, R4, 0x4000, RZ ;  /* 0x0000400004047810 */ /* 0x000fe20007ffe0ff */
[----:B------:R0:W-:Y:S03]  /*0200*/  CCTL.E.PF2 [R2] ;  /* 0x000000000200798f */ /* 0x0001e60000800100 */
[----:B------:R-:W-:Y:S02]  /*0210*/  ISETP.GE.AND P0, PT, R4, UR5, PT ;  /* 0x0000000504007c0c */ /* 0x000fe4000bf06270 */
[----:B0-----:R-:W-:-:S04]  /*0220*/  IADD3 R2, P1, PT, R2, 0x4000, RZ ;  /* 0x0000400002027810 */ /* 0x001fc80007f3e0ff */
[----:B------:R-:W-:-:S07]  /*0230*/  IADD3.X R3, PT, PT, RZ, R3, RZ, P1, !PT ;  /* 0x00000003ff037210 */ /* 0x000fce0000ffe4ff */
[----:B------:R-:W-:Y:S05]  /*0240*/  @!P0 BRA `(.L_x_3) ;  /* 0xfffffffc00e88947 */ /* 0x000fea000383ffff */
[----:B------:R-:W-:Y:S05]  /*0250*/  BSYNC.RECONVERGENT B1 ;  /* 0x0000000000017941 */ /* 0x000fea0003800200 */
.L_x_2:
[----:B------:R-:W0:Y:S02]  /*0260*/  LDCU.64 UR6, c[0x0][0x3a8] ;  /* 0x00007500ff0677ac */ /* 0x000e240008000a00 */
[----:B0-----:R-:W-:-:S04]  /*0270*/  IADD3 R2, P0, PT, R5, UR6, RZ ;  /* 0x0000000605027c10 */ /* 0x001fc8000ff1e0ff */
[----:B------:R-:W-:-:S03]  /*0280*/  IADD3.X R3, PT, PT, R6, UR7, RZ, P0, !PT ;  /* 0x0000000706037c10 */ /* 0x000fc600087fe4ff */
[----:B------:R-:W-:-:S07]  /*0290*/  IMAD.WIDE.U32 R2, R11, 0x80, R2 ;  /* 0x000000800b027825 */ /* 0x000fce00078e0002 */
.L_x_4:
[----:B------:R-:W-:Y:S01]  /*02a0*/  IADD3 R0, PT, PT, R0, 0x4000, RZ ;  /* 0x0000400000007810 */ /* 0x000fe20007ffe0ff */
[----:B------:R0:W-:Y:S03]  /*02b0*/  CCTL.E.PF2 [R2] ;  /* 0x000000000200798f */ /* 0x0001e60000800100 */
[----:B------:R-:W-:Y:S02]  /*02c0*/  ISETP.GE.AND P0, PT, R0, UR5, PT ;  /* 0x0000000500007c0c */ /* 0x000fe4000bf06270 */
[----:B0-----:R-:W-:-:S04]  /*02d0*/  IADD3 R2, P1, PT, R2, 0x4000, RZ ;  /* 0x0000400002027810 */ /* 0x001fc80007f3e0ff */
[----:B------:R-:W-:-:S07]  /*02e0*/  IADD3.X R3, PT, PT, RZ, R3, RZ, P1, !PT ;  /* 0x00000003ff037210 */ /* 0x000fce0000ffe4ff */
[----:B------:R-:W-:Y:S05]  /*02f0*/  @!P0 BRA `(.L_x_4) ;  /* 0xfffffffc00e88947 */ /* 0x000fea000383ffff */
.L_x_1:
[----:B------:R-:W-:Y:S05]  /*0300*/  BSYNC.RECONVERGENT B0 ;  /* 0x0000000000007941 */ /* 0x000fea0003800200 */
.L_x_0:
[----:B------:R-:W0:Y:S01]  /*0310*/  LDCU.128 UR12, c[0x0][0x390] ;  /* 0x00007200ff0c77ac */ /* 0x000e220008000c00 */
[----:B------:R-:W1:Y:S01]  /*0320*/  LDCU.64 UR28, c[0x0][0x3a8] ;  /* 0x00007500ff1c77ac */ /* 0x000e620008000a00 */
[----:B------:R-:W-:Y:S02]  /*0330*/  USHF.L.U32 UR20, UR16, 0x2, URZ ;  /* 0x0000000210147899 */ /* 0x000fe400080006ff */
[----:B------:R-:W-:Y:S02]  /*0340*/  UISETP.NE.AND UP0, UPT, UR8, UR4, UPT ;  /* 0x000000040800728c */ /* 0x000fe4000bf05270 */
[----:B------:R-:W-:Y:S01]  /*0350*/  USHF.L.U64.HI UR21, UR16, 0x2, UR9 ;  /* 0x0000000210157899 */ /* 0x000fe20008010209 */
[----:B------:R-:W2:Y:S01]  /*0360*/  LDCU.64 UR18, c[0x0][0x358] ;  /* 0x00006b00ff1277ac */ /* 0x000ea20008000a00 */
[----:B0-----:R-:W-:Y:S02]  /*0370*/  UIADD3 UR26, UP2, UPT, UR20, UR14, URZ ;  /* 0x0000000e141a7290 */ /* 0x001fe4000ff5e0ff */
[----:B------:R-:W-:-:S02]  /*0380*/  UIADD3 UR22, UP1, UPT, UR20, UR12, URZ ;  /* 0x0000000c14167290 */ /* 0x000fc4000ff3e0ff */
[----:B-1----:R-:W-:Y:S02]  /*0390*/  UIADD3 UR30, UP3, UPT, UR20, UR28, URZ ;  /* 0x0000001c141e7290 */ /* 0x002fe4000ff7e0ff */
[----:B------:R-:W-:Y:S01]  /*03a0*/  UIADD3.X UR27, UPT, UPT, UR21, UR15, URZ, UP2, !UPT ;  /* 0x0000000f151b7290 */ /* 0x000fe200097fe4ff */
[----:B------:R-:W-:Y:S01]  /*03b0*/  IMAD.U32 R2, RZ, RZ, UR26 ;  /* 0x0000001aff027e24 */ /* 0x000fe2000f8e00ff */
[----:B------:R-:W-:Y:S01]  /*03c0*/  UIADD3.X UR31, UPT, UPT, UR21, UR29, URZ, UP3, !UPT ;  /* 0x0000001d151f7290 */ /* 0x000fe20009ffe4ff */
[----:B------:R-:W-:Y:S01]  /*03d0*/  MOV R6, UR22 ;  /* 0x0000001600067c02 */ /* 0x000fe20008000f00 */
[----:B------:R-:W-:Y:S01]  /*03e0*/  UIADD3.X UR23, UPT, UPT, UR21, UR13, URZ, UP1, !UPT ;  /* 0x0000000d15177290 */ /* 0x000fe20008ffe4ff */
[----:B------:R-:W-:Y:S02]  /*03f0*/  MOV R4, UR30 ;  /* 0x0000001e00047c02 */ /* 0x000fe40008000f00 */
[----:B------:R-:W-:Y:S02]  /*0400*/  MOV R3, UR27 ;  /* 0x0000001b00037c02 */ /* 0x000fe40008000f00 */
[----:B------:R-:W-:Y:S01]  /*0410*/  MOV R5, UR31 ;  /* 0x0000001f00057c02 */ /* 0x000fe20008000f00 */
[----:B------:R-:W-:Y:S01]  /*0420*/  IMAD.U32 R7, RZ, RZ, UR23 ;  /* 0x00000017ff077e24 */ /* 0x000fe2000f8e00ff */
[----:B--2---:R-:W-:Y:S06]  /*0430*/  BRA.U !UP0, `(.L_x_5) ;  /* 0x0000000d087c7547 */ /* 0x004fec000b800000 */
[----:B------:R-:W-:-:S06]  /*0440*/  UISETP.GE.AND UP0, UPT, UR24, 0x1, UPT ;  /* 0x000000011800788c */ /* 0x000fcc000bf06270 */
[----:B------:R-:W-:-:S13]  /*0450*/  PLOP3.LUT P0, PT, PT, PT, UP0, 0x80, 0x8 ;  /* 0x000000000008781c */ /* 0x000fda0003f0f008 */
[----:B------:R-:W-:Y:S05]  /*0460*/  @!P0 EXIT ;  /* 0x000000000000894d */ /* 0x000fea0003800000 */
[----:B------:R-:W-:Y:S01]  /*0470*/  UISETP.GE.U32.AND UP0, UPT, UR24, 0x8, UPT ;  /* 0x000000081800788c */ /* 0x000fe2000bf06070 */
[----:B------:R-:W-:Y:S01]  /*0480*/  HFMA2 R0, -RZ, RZ, 0, 0 ;  /* 0x00000000ff007431 */ /* 0x000fe200000001ff */
[----:B------:R-:W-:-:S07]  /*0490*/  ULOP3.LUT UR5, UR24, 0x7, URZ, 0xc0, !UPT ;  /* 0x0000000718057892 */ /* 0x000fce000f8ec0ff */
[----:B------:R-:W-:Y:S05]  /*04a0*/  BRA.U !UP0, `(.L_x_6) ;  /* 0x0000000908207547 */ /* 0x000fea000b800000 */
[----:B------:R-:W-:-:S13]  /*04b0*/  ISETP.GE.AND P1, PT, R11, UR4, PT ;  /* 0x000000040b007c0c */ /* 0x000fda000bf26270 */
[----:B------:R-:W-:-:S04]  /*04c0*/  @!P1 IMAD.WIDE.U32 R14, R11, 0x4, R2 ;  /* 0x000000040b0e9825 */ /* 0x000fc800078e0002 */
[C---:B------:R-:W-:Y:S02]  /*04d0*/  @!P1 IMAD.WIDE.U32 R16, R11.reuse, 0x4, R4 ;  /* 0x000000040b109825 */ /* 0x040fe400078e0004 */
[----:B------:R-:W2:Y:S04]  /*04e0*/  @!P1 LDG.E R14, desc[UR18][R14.64] ;  /* 0x000000120e0e9981 */ /* 0x000ea8000c1e1900 */
[----:B------:R-:W2:Y:S01]  /*04f0*/  @!P1 LDG.E R17, desc[UR18][R16.64] ;  /* 0x0000001210119981 */ /* 0x000ea2000c1e1900 */
[C---:B------:R-:W-:Y:S01]  /*0500*/  IADD3 R23, PT, PT, R11.reuse, 0x80, RZ ;  /* 0x000000800b177810 */ /* 0x040fe20007ffe0ff */
[----:B------:R-:W-:-:S03]  /*0510*/  @!P1 IMAD.WIDE.U32 R18, R11, 0x4, R6 ;  /* 0x000000040b129825 */ /* 0x000fc600078e0006 */
[C---:B------:R-:W-:Y:S01]  /*0520*/  ISETP.GE.AND P0, PT, R23.reuse, UR4, PT ;  /* 0x0000000417007c0c */ /* 0x040fe2000bf06270 */
[----:B------:R-:W-:-:S04]  /*0530*/  IMAD.WIDE R8, R23, 0x4, R2 ;  /* 0x0000000417087825 */ /* 0x000fc800078e0202 */
[----:B------:R-:W-:-:S04]  /*0540*/  IMAD.WIDE R12, R23, 0x4, R4 ;  /* 0x00000004170c7825 */ /* 0x000fc800078e0204 */
[----:B--2---:R-:W-:-:S05]  /*0550*/  @!P1 FADD R21, R14, R17 ;  /* 0x000000110e159221 */ /* 0x004fca0000000000 */
[----:B------:R0:W-:Y:S04]  /*0560*/  @!P1 STG.E desc[UR18][R18.64], R21 ;  /* 0x0000001512009986 */ /* 0x0001e8000c101912 */
[----:B------:R-:W2:Y:S04]  /*0570*/  @!P0 LDG.E R0, desc[UR18][R8.64] ;  /* 0x0000001208008981 */ /* 0x000ea8000c1e1900 */
[----:B------:R-:W2:Y:S01]  /*0580*/  @!P0 LDG.E R25, desc[UR18][R12.64] ;  /* 0x000000120c198981 */ /* 0x000ea2000c1e1900 */
[C---:B------:R-:W-:Y:S01]  /*0590*/  IADD3 R10, PT, PT, R11.reuse, 0x100, RZ ;  /* 0x000001000b0a7810 */ /* 0x040fe20007ffe0ff */
[C---:B------:R-:W-:Y:S01]  /*05a0*/  VIADD R15, R11.reuse, 0x200 ;  /* 0x000002000b0f7836 */ /* 0x040fe20000000000 */
[----:B------:R-:W-:Y:S01]  /*05b0*/  IADD3 R14, PT, PT, R11, 0x180, RZ ;  /* 0x000001800b0e7810 */ /* 0x000fe20007ffe0ff */
[----:B------:R-:W-:Y:S01]  /*05c0*/  ULOP3.LUT UR6, UR24, 0x7ffffff8, URZ, 0xc0, !UPT ;  /* 0x7ffffff818067892 */ /* 0x000fe2000f8ec0ff */
[----:B------:R-:W-:Y:S01]  /*05d0*/  ISETP.GE.AND P6, PT, R10, UR4, PT ;  /* 0x000000040a007c0c */ /* 0x000fe2000bfc6270 */
[----:B------:R-:W-:Y:S01]  /*05e0*/  BSSY.RECONVERGENT B0, `(.L_x_7) ;  /* 0x0000013000007945 */ /* 0x000fe20003800200 */
[----:B------:R-:W-:-:S02]  /*05f0*/  ISETP.GE.AND P5, PT, R14, UR4, PT ;  /* 0x000000040e007c0c */ /* 0x000fc4000bfa6270 */
[----:B------:R-:W-:Y:S01]  /*0600*/  ISETP.GE.AND P4, PT, R15, UR4, PT ;  /* 0x000000040f007c0c */ /* 0x000fe2000bf86270 */
[----:B------:R-:W-:Y:S01]  /*0610*/  IMAD.WIDE R14, R23, 0x4, R6 ;  /* 0x00000004170e7825 */ /* 0x000fe200078e0206 */
[C---:B------:R-:W-:Y:S02]  /*0620*/  IADD3 R10, PT, PT, R11.reuse, 0x300, RZ ;  /* 0x000003000b0a7810 */ /* 0x040fe40007ffe0ff */
[C---:B------:R-:W-:Y:S02]  /*0630*/  IADD3 R16, PT, PT, R11.reuse, 0x380, RZ ;  /* 0x000003800b107810 */ /* 0x040fe40007ffe0ff */
[----:B------:R-:W-:Y:S02]  /*0640*/  ISETP.GE.AND P2, PT, R10, UR4, PT ;  /* 0x000000040a007c0c */ /* 0x000fe4000bf46270 */
[----:B------:R-:W-:Y:S01]  /*0650*/  ISETP.GE.AND P1, PT, R16, UR4, PT ;  /* 0x0000000410007c0c */ /* 0x000fe2000bf26270 */
[----:B--2---:R-:W-:Y:S01]  /*0660*/  @!P0 FADD R25, R0, R25 ;  /* 0x0000001900198221 */ /* 0x004fe20000000000 */
[----:B------:R-:W-:-:S04]  /*0670*/  IADD3 R0, PT, PT, R11, 0x280, RZ ;  /* 0x000002800b007810 */ /* 0x000fc80007ffe0ff */
[----:B------:R-:W-:Y:S01]  /*0680*/  ISETP.GE.AND P3, PT, R0, UR4, PT ;  /* 0x0000000400007c0c */ /* 0x000fe2000bf66270 */
[----:B------:R0:W-:Y:S01]  /*0690*/  @!P0 STG.E desc[UR18][R14.64], R25 ;  /* 0x000000190e008986 */ /* 0x0001e2000c101912 */
[----:B------:R-:W-:-:S04]  /*06a0*/  MOV R0, UR6 ;  /* 0x0000000600007c02 */ /* 0x000fc80008000f00 */
[----:B------:R-:W-:Y:S01]  /*06b0*/  ISETP.NE.AND P0, PT, R0, 0x8, PT ;  /* 0x000000080000780c */ /* 0x000fe20003f05270 */
[----:B------:R-:W-:-:S12]  /*06c0*/  @P6 BRA `(.L_x_8) ;  /* 0x0000000000106947 */ /* 0x000fd80003800000 */
[----:B------:R-:W2:Y:S04]  /*06d0*/  LDG.E R10, desc[UR18][R8.64+0x200] ;  /* 0x00020012080a7981 */ /* 0x000ea8000c1e1900 */
[----:B------:R-:W2:Y:S02]  /*06e0*/  LDG.E R17, desc[UR18][R12.64+0x200] ;  /* 0x000200120c117981 */ /* 0x000ea4000c1e1900 */
[----:B--2---:R-:W-:-:S05]  /*06f0*/  FADD R17, R10, R17 ;  /* 0x000000110a117221 */ /* 0x004fca0000000000 */
[----:B------:R1:W-:Y:S02]  /*0700*/  STG.E desc[UR18][R14.64+0x200], R17 ;  /* 0x000200110e007986 */ /* 0x0003e4000c101912 */
.L_x_8:
[----:B------:R-:W-:Y:S05]  /*0710*/  BSYNC.RECONVERGENT B0 ;  /* 0x0000000000007941 */ /* 0x000fea0003800200 */
.L_x_7:
[----:B------:R-:W-:Y:S04]  /*0720*/  BSSY.RECONVERGENT B0, `(.L_x_9) ;  /* 0x0000006000007945 */ /* 0x000fe80003800200 */
[----:B------:R-:W-:Y:S05]  /*0730*/  @P5 BRA `(.L_x_10) ;  /* 0x0000000000105947 */ /* 0x000fea0003800000 */
[----:B------:R-:W2:Y:S04]  /*0740*/  LDG.E R10, desc[UR18][R8.64+0x400] ;  /* 0x00040012080a7981 */ /* 0x000ea8000c1e1900 */
[----:B-1----:R-:W2:Y:S02]  /*0750*/  LDG.E R17, desc[UR18][R12.64+0x400] ;  /* 0x000400120c117981 */ /* 0x002ea4000c1e1900 */
[----:B--2---:R-:W-:-:S05]  /*0760*/  FADD R17, R10, R17 ;  /* 0x000000110a117221 */ /* 0x004fca0000000000 */
[----:B------:R2:W-:Y:S02]  /*0770*/  STG.E desc[UR18][R14.64+0x400], R17 ;  /* 0x000400110e007986 */ /* 0x0005e4000c101912 */
.L_x_10:
[----:B------:R-:W-:Y:S05]  /*0780*/  BSYNC.RECONVERGENT B0 ;  /* 0x0000000000007941 */ /* 0x000fea0003800200 */
.L_x_9:
[----:B------:R-:W-:Y:S04]  /*0790*/  BSSY.RECONVERGENT B0, `(.L_x_11) ;  /* 0x0000006000007945 */ /* 0x000fe80003800200 */
[----:B------:R-:W-:Y:S05]  /*07a0*/  @P4 BRA `(.L_x_12) ;  /* 0x0000000000104947 */ /* 0x000fea0003800000 */
[----:B------:R-:W3:Y:S04]  /*07b0*/  LDG.E R10, desc[UR18][R8.64+0x600] ;  /* 0x00060012080a7981 */ /* 0x000ee8000c1e1900 */
[----:B-12---:R-:W3:Y:S02]  /*07c0*/  LDG.E R17, desc[UR18][R12.64+0x600] ;  /* 0x000600120c117981 */ /* 0x006ee4000c1e1900 */
[----:B---3--:R-:W-:-:S05]  /*07d0*/  FADD R17, R10, R17 ;  /* 0x000000110a117221 */ /* 0x008fca0000000000 */
[----:B------:R3:W-:Y:S02]  /*07e0*/  STG.E desc[UR18][R14.64+0x600], R17 ;  /* 0x000600110e007986 */ /* 0x0007e4000c101912 */
.L_x_12:
[----:B------:R-:W-:Y:S05]  /*07f0*/  BSYNC.RECONVERGENT B0 ;  /* 0x0000000000007941 */ /* 0x000fea0003800200 */
.L_x_11:
[----:B------:R-:W-:Y:S04]  /*0800*/  BSSY.RECONVERGENT B0, `(.L_x_13) ;  /* 0x0000006000007945 */ /* 0x000fe80003800200 */
[----:B------:R-:W-:Y:S05]  /*0810*/  @P3 BRA `(.L_x_14) ;  /* 0x0000000000103947 */ /* 0x000fea0003800000 */
[----:B------:R-:W4:Y:S04]  /*0820*/  LDG.E R10, desc[UR18][R8.64+0x800] ;  /* 0x00080012080a7981 */ /* 0x000f28000c1e1900 */
[----:B-123--:R-:W4:Y:S02]  /*0830*/  LDG.E R17, desc[UR18][R12.64+0x800] ;  /* 0x000800120c117981 */ /* 0x00ef24000c1e1900 */
[----:B----4-:R-:W-:-:S05]  /*0840*/  FADD R17, R10, R17 ;  /* 0x000000110a117221 */ /* 0x010fca0000000000 */
[----:B------:R4:W-:Y:S02]  /*0850*/  STG.E desc[UR18][R14.64+0x800], R17 ;  /* 0x000800110e007986 */ /* 0x0009e4000c101912 */
.L_x_14:
[----:B------:R-:W-:Y:S05]  /*0860*/  BSYNC.RECONVERGENT B0 ;  /* 0x0000000000007941 */ /* 0x000fea0003800200 */
.L_x_13:
[----:B------:R-:W-:Y:S04]  /*0870*/  BSSY.RECONVERGENT B0, `(.L_x_15) ;  /* 0x0000006000007945 */ /* 0x000fe80003800200 */
[----:B------:R-:W-:Y:S05]  /*0880*/  @P2 BRA `(.L_x_16) ;  /* 0x0000000000102947 */ /* 0x000fea0003800000 */
[----:B------:R-:W5:Y:S04]  /*0890*/  LDG.E R10, desc[UR18][R8.64+0xa00] ;  /* 0x000a0012080a7981 */ /* 0x000f68000c1e1900 */
[----:B-1234-:R-:W5:Y:S02]  /*08a0*/  LDG.E R17, desc[UR18][R12.64+0xa00] ;  /* 0x000a00120c117981 */ /* 0x01ef64000c1e1900 */
[----:B-----5:R-:W-:-:S05]  /*08b0*/  FADD R17, R10, R17 ;  /* 0x000000110a117221 */ /* 0x020fca0000000000 */
[----:B------:R1:W-:Y:S02]  /*08c0*/  STG.E desc[UR18][R14.64+0xa00], R17 ;  /* 0x000a00110e007986 */ /* 0x0003e4000c101912 */
.L_x_16:
[----:B------:R-:W-:Y:S05]  /*08d0*/  BSYNC.RECONVERGENT B0 ;  /* 0x0000000000007941 */ /* 0x000fea0003800200 */
.L_x_15:
[----:B------:R-:W-:Y:S04]  /*08e0*/  BSSY.RECONVERGENT B0, `(.L_x_17) ;  /* 0x0000006000007945 */ /* 0x000fe80003800200 */
[----:B------:R-:W-:Y:S05]  /*08f0*/  @P1 BRA `(.L_x_18) ;  /* 0x0000000000101947 */ /* 0x000fea0003800000 */
[----:B------:R-:W1:Y:S04]  /*0900*/  LDG.E R8, desc[UR18][R8.64+0xc00] ;  /* 0x000c001208087981 */ /* 0x000e68000c1e1900 */
[----:B------:R-:W1:Y:S02]  /*0910*/  LDG.E R13, desc[UR18][R12.64+0xc00] ;  /* 0x000c00120c0d7981 */ /* 0x000e64000c1e1900 */
[----:B-1234-:R-:W-:-:S05]  /*0920*/  FADD R17, R8, R13 ;  /* 0x0000000d08117221 */ /* 0x01efca0000000000 */
[----:B------:R1:W-:Y:S02]  /*0930*/  STG.E desc[UR18][R14.64+0xc00], R17 ;  /* 0x000c00110e007986 */ /* 0x0003e4000c101912 */
.L_x_18:
[----:B------:R-:W-:Y:S05]  /*0940*/  BSYNC.RECONVERGENT B0 ;  /* 0x0000000000007941 */ /* 0x000fea0003800200 */
.L_x_17:
[----:B------:R-:W-:Y:S05]  /*0950*/  @!P0 BRA `(.L_x_6) ;  /* 0x0000000000f48947 */ /* 0x000fea0003800000 */
[----:B------:R-:W-:-:S07]  /*0960*/  IMAD.MOV.U32 R10, RZ, RZ, 0x8 ;  /* 0x00000008ff0a7424 */ /* 0x000fce00078e00ff */
.L_x_21:
[----:B01234-:R-:W-:-:S04]  /*0970*/  LEA R17, R10, R11, 0x7 ;  /* 0x0000000b0a117211 */ /* 0x01ffc800078e38ff */
[----:B------:R-:W-:-:S13]  /*0980*/  ISETP.GE.AND P0, PT, R17, UR4, PT ;  /* 0x0000000411007c0c */ /* 0x000fda000bf06270 */
[----:B------:R-:W-:-:S04]  /*0990*/  @!P0 IMAD.WIDE.U32 R8, R17, 0x4, R2 ;  /* 0x0000000411088825 */ /* 0x000fc800078e0002 */
[C---:B0-----:R-:W-:Y:S02]  /*09a0*/  @!P0 IMAD.WIDE.U32 R18, R17.reuse, 0x4, R4 ;  /* 0x0000000411128825 */ /* 0x041fe400078e0004 */
        /* <DEDUP_REMOVED lines=11> */
[----:B------:R-:W-:-:S04]  /*0a60*/  IADD3 R8, PT, PT, R17, 0x100, RZ ;  /* 0x0000010011087810 */ /* 0x000fc80007ffe0ff */
[----:B------:R-:W-:Y:S01]  /*0a70*/  ISETP.GE.AND P0, PT, R8, UR4, PT ;  /* 0x0000000408007c0c */ /* 0x000fe2000bf06270 */
[----:B------:R-:W-:-:S04]  /*0a80*/  IMAD.WIDE R8, R25, 0x4, R6 ;  /* 0x0000000419087825 */ /* 0x000fc800078e0206 */
[----:B--2---:R-:W-:-:S05]  /*0a90*/  @!P1 FADD R25, R16, R23 ;  /* 0x0000001710199221 */ /* 0x004fca0000000000 */
[----:B------:R-:W-:Y:S04]  /*0aa0*/  @!P1 STG.E desc[UR18][R8.64], R25 ;  /* 0x0000001908009986 */ /* 0x000fe8000c101912 */
[----:B------:R-:W2:Y:S04]  /*0ab0*/  @!P0 LDG.E R18, desc[UR18][R14.64+0x200] ;  /* 0x000200120e128981 */ /* 0x000ea8000c1e1900 */
[----:B------:R-:W2:Y:S01]  /*0ac0*/  @!P0 LDG.E R19, desc[UR18][R12.64+0x200] ;  /* 0x000200120c138981 */ /* 0x000ea2000c1e1900 */
[----:B------:R-:W-:-:S04]  /*0ad0*/  IADD3 R16, PT, PT, R17, 0x180, RZ ;  /* 0x0000018011107810 */ /* 0x000fc80007ffe0ff */
[----:B------:R-:W-:Y:S01]  /*0ae0*/  ISETP.GE.AND P1, PT, R16, UR4, PT ;  /* 0x0000000410007c0c */ /* 0x000fe2000bf26270 */
[----:B--2---:R-:W-:-:S05]  /*0af0*/  @!P0 FADD R23, R18, R19 ;  /* 0x0000001312178221 */ /* 0x004fca0000000000 */
[----:B------:R1:W-:Y:S07]  /*0b00*/  @!P0 STG.E desc[UR18][R8.64+0x200], R23 ;  /* 0x0002001708008986 */ /* 0x0003ee000c101912 */
[----:B------:R-:W0:Y:S04]  /*0b10*/  @!P1 LDG.E R18, desc[UR18][R14.64+0x400] ;  /* 0x000400120e129981 */ /* 0x000e28000c1e1900 */
[----:B------:R-:W0:Y:S01]  /*0b20*/  @!P1 LDG.E R19, desc[UR18][R12.64+0x400] ;  /* 0x000400120c139981 */ /* 0x000e22000c1e1900 */
[----:B------:R-:W-:-:S04]  /*0b30*/  IADD3 R16, PT, PT, R17, 0x200, RZ ;  /* 0x0000020011107810 */ /* 0x000fc80007ffe0ff */
[----:B------:R-:W-:Y:S01]  /*0b40*/  ISETP.GE.AND P0, PT, R16, UR4, PT ;  /* 0x0000000410007c0c */ /* 0x000fe2000bf06270 */
[----:B------:R-:W-:Y:S02]  /*0b50*/  VIADD R16, R17, 0x280 ;  /* 0x0000028011107836 */ /* 0x000fe40000000000 */
[----:B0-----:R-:W-:-:S05]  /*0b60*/  @!P1 FADD R21, R18, R19 ;  /* 0x0000001312159221 */ /* 0x001fca0000000000 */
[----:B------:R0:W-:Y:S05]  /*0b70*/  @!P1 STG.E desc[UR18][R8.64+0x400], R21 ;  /* 0x0004001508009986 */ /* 0x0001ea000c101912 */
[----:B------:R-:W1:Y:S04]  /*0b80*/  @!P0 LDG.E R18, desc[UR18][R14.64+0x600] ;  /* 0x000600120e128981 */ /* 0x000e68000c1e1900 */
[----:B------:R-:W1:Y:S01]  /*0b90*/  @!P0 LDG.E R19, desc[UR18][R12.64+0x600] ;  /* 0x000600120c138981 */ /* 0x000e62000c1e1900 */
[----:B------:R-:W-:-:S02]  /*0ba0*/  ISETP.GE.AND P1, PT, R16, UR4, PT ;  /* 0x0000000410007c0c */ /* 0x000fc4000bf26270 */
[----:B------:R-:W-:Y:S01]  /*0bb0*/  IADD3 R16, PT, PT, R17, 0x300, RZ ;  /* 0x0000030011107810 */ /* 0x000fe20007ffe0ff */
[----:B-1----:R-:W-:-:S05]  /*0bc0*/  @!P0 FADD R23, R18, R19 ;  /* 0x0000001312178221 */ /* 0x002fca0000000000 */
[----:B------:R1:W-:Y:S05]  /*0bd0*/  @!P0 STG.E desc[UR18][R8.64+0x600], R23 ;  /* 0x0006001708008986 */ /* 0x0003ea000c101912 */
[----:B------:R-:W0:Y:S04]  /*0be0*/  @!P1 LDG.E R18, desc[UR18][R14.64+0x800] ;  /* 0x000800120e129981 */ /* 0x000e28000c1e1900 */
[----:B------:R-:W0:Y:S01]  /*0bf0*/  @!P1 LDG.E R19, desc[UR18][R12.64+0x800] ;  /* 0x000800120c139981 */ /* 0x000e22000c1e1900 */
[----:B------:R-:W-:Y:S01]  /*0c00*/  ISETP.GE.AND P0, PT, R16, UR4, PT ;  /* 0x0000000410007c0c */ /* 0x000fe2000bf06270 */
[----:B0-----:R-:W-:-:S05]  /*0c10*/  @!P1 FADD R21, R18, R19 ;  /* 0x0000001312159221 */ /* 0x001fca0000000000 */
[----:B------:R1:W-:Y:S07]  /*0c20*/  @!P1 STG.E desc[UR18][R8.64+0x800], R21 ;  /* 0x0008001508009986 */ /* 0x0003ee000c101912 */
[----:B------:R-:W2:Y:S04]  /*0c30*/  @!P0 LDG.E R16, desc[UR18][R14.64+0xa00] ;  /* 0x000a00120e108981 */ /* 0x000ea8000c1e1900 */
[----:B------:R-:W2:Y:S01]  /*0c40*/  @!P0 LDG.E R19, desc[UR18][R12.64+0xa00] ;  /* 0x000a00120c138981 */ /* 0x000ea2000c1e1900 */
[----:B------:R-:W-:Y:S01]  /*0c50*/  IADD3 R17, PT, PT, R17, 0x380, RZ ;  /* 0x0000038011117810 */ /* 0x000fe20007ffe0ff */
[----:B------:R-:W-:Y:S01]  /*0c60*/  BSSY.RECONVERGENT B0, `(.L_x_19) ;  /* 0x000000b000007945 */ /* 0x000fe20003800200 */
[----:B------:R-:W-:-:S04]  /*0c70*/  IADD3 R10, PT, PT, R10, 0x8, RZ ;  /* 0x000000080a0a7810 */ /* 0x000fc80007ffe0ff */
[----:B------:R-:W-:Y:S01]  /*0c80*/  ISETP.NE.AND P1, PT, R10, R0, PT ;  /* 0x000000000a00720c */ /* 0x000fe20003f25270 */
[----:B--2---:R-:W-:-:S05]  /*0c90*/  @!P0 FADD R19, R16, R19 ;  /* 0x0000001310138221 */ /* 0x004fca0000000000 */
[----:B------:R1:W-:Y:S01]  /*0ca0*/  @!P0 STG.E desc[UR18][R8.64+0xa00], R19 ;  /* 0x000a001308008986 */ /* 0x0003e2000c101912 */
[----:B------:R-:W-:-:S13]  /*0cb0*/  ISETP.GE.AND P0, PT, R17, UR4, PT ;  /* 0x0000000411007c0c */ /* 0x000fda000bf06270 */
[----:B-1----:R-:W-:Y:S05]  /*0cc0*/  @P0 BRA `(.L_x_20) ;  /* 0x0000000000100947 */ /* 0x002fea0003800000 */
[----:B------:R-:W2:Y:S04]  /*0cd0*/  LDG.E R14, desc[UR18][R14.64+0xc00] ;  /* 0x000c00120e0e7981 */ /* 0x000ea8000c1e1900 */
[----:B------:R-:W2:Y:S02]  /*0ce0*/  LDG.E R13, desc[UR18][R12.64+0xc00] ;  /* 0x000c00120c0d7981 */ /* 0x000ea4000c1e1900 */
[----:B--2---:R-:W-:-:S05]  /*0cf0*/  FADD R17, R14, R13 ;  /* 0x0000000d0e117221 */ /* 0x004fca0000000000 */
[----:B------:R0:W-:Y:S02]  /*0d00*/  STG.E desc[UR18][R8.64+0xc00], R17 ;  /* 0x000c001108007986 */ /* 0x0001e4000c101912 */
.L_x_20:
[----:B------:R-:W-:Y:S05]  /*0d10*/  BSYNC.RECONVERGENT B0 ;  /* 0x0000000000007941 */ /* 0x000fea0003800200 */
.L_x_19:
[----:B------:R-:W-:Y:S05]  /*0d20*/  @P1 BRA `(.L_x_21) ;  /* 0xfffffffc00101947 */ /* 0x000fea000383ffff */
.L_x_6:
[----:B------:R-:W-:-:S13]  /*0d30*/  ISETP.NE.AND P0, PT, RZ, UR5, PT ;  /* 0x00000005ff007c0c */ /* 0x000fda000bf05270 */
[----:B------:R-:W-:Y:S05]  /*0d40*/  @!P0 EXIT ;  /* 0x000000000000894d */ /* 0x000fea0003800000 */
[----:B0-----:R-:W0:Y:S01]  /*0d50*/  LDC R8, c[0x0][0x388] ;  /* 0x0000e200ff087b82 */ /* 0x001e220000000800 */
[----:B------:R-:W-:Y:S01]  /*0d60*/  UISETP.GE.U32.AND UP0, UPT, UR5, 0x4, UPT ;  /* 0x000000040500788c */ /* 0x000fe2000bf06070 */
[----:B0-----:R-:W-:-:S04]  /*0d70*/  LOP3.LUT R10, R8, 0x3, RZ, 0xc0, !PT ;  /* 0x00000003080a7812 */ /* 0x001fc800078ec0ff */
[----:B------:R-:W-:-:S04]  /*0d80*/  ISETP.NE.AND P2, PT, R10, RZ, PT ;  /* 0x000000ff0a00720c */ /* 0x000fc80003f45270 */
[----:B------:R-:W-:Y:S09]  /*0d90*/  BRA.U !UP0, `(.L_x_22) ;  /* 0x0000000108947547 */ /* 0x000ff2000b800000 */
[----:B------:R-:W-:-:S04]  /*0da0*/  LEA R9, R0, R11, 0x7 ;  /* 0x0000000b00097211 */ /* 0x000fc800078e38ff */
[----:B------:R-:W-:-:S13]  /*0db0*/  ISETP.GE.AND P0, PT, R9, UR4, PT ;  /* 0x0000000409007c0c */ /* 0x000fda000bf06270 */
[----:B-1234-:R-:W-:-:S04]  /*0dc0*/  @!P0 IMAD.WIDE R14, R9, 0x4, R2 ;  /* 0x00000004090e8825 */ /* 0x01efc800078e0202 */
[C---:B------:R-:W-:Y:S02]  /*0dd0*/  @!P0 IMAD.WIDE R16, R9.reuse, 0x4, R4 ;  /* 0x0000000409108825 */ /* 0x040fe400078e0204 */
[----:B------:R-:W2:Y:S04]  /*0de0*/  @!P0 LDG.E R14, desc[UR18][R14.64] ;  /* 0x000000120e0e8981 */ /* 0x000ea8000c1e1900 */
[----:B------:R-:W2:Y:S01]  /*0df0*/  @!P0 LDG.E R17, desc[UR18][R16.64] ;  /* 0x0000001210118981 */ /* 0x000ea2000c1e1900 */
[C---:B------:R-:W-:Y:S01]  /*0e00*/  IADD3 R23, PT, PT, R9.reuse, 0x80, RZ ;  /* 0x0000008009177810 */ /* 0x040fe20007ffe0ff */
[----:B------:R-:W-:-:S03]  /*0e10*/  @!P0 IMAD.WIDE R12, R9, 0x4, R6 ;  /* 0x00000004090c8825 */ /* 0x000fc600078e0206 */
[----:B------:R-:W-:-:S13]  /*0e20*/  ISETP.GE.AND P1, PT, R23, UR4, PT ;  /* 0x0000000417007c0c */ /* 0x000fda000bf26270 */
[----:B------:R-:W-:-:S04]  /*0e30*/  @!P1 IMAD.WIDE R18, R23, 0x4, R2 ;  /* 0x0000000417129825 */ /* 0x000fc800078e0202 */
[----:B------:R-:W-:-:S04]  /*0e40*/  @!P1 IMAD.WIDE R20, R23, 0x4, R4 ;  /* 0x0000000417149825 */ /* 0x000fc800078e0204 */
[----:B--2---:R-:W-:-:S05]  /*0e50*/  @!P0 FADD R25, R14, R17 ;  /* 0x000000110e198221 */ /* 0x004fca0000000000 */
[----:B------:R0:W-:Y:S04]  /*0e60*/  @!P0 STG.E desc[UR18][R12.64], R25 ;  /* 0x000000190c008986 */ /* 0x0001e8000c101912 */
[----:B------:R-:W2:Y:S04]  /*0e70*/  @!P1 LDG.E R18, desc[UR18][R18.64] ;  /* 0x0000001212129981 */ /* 0x000ea8000c1e1900 */
[----:B------:R-:W2:Y:S01]  /*0e80*/  @!P1 LDG.E R21, desc[UR18][R20.64] ;  /* 0x0000001214159981 */ /* 0x000ea2000c1e1900 */
[----:B------:R-:W-:Y:S02]  /*0e90*/  VIADD R29, R9, 0x100 ;  /* 0x00000100091d7836 */ /* 0x000fe40000000000 */
        /* <DEDUP_REMOVED lines=8> */
[----:B0-----:R-:W-:Y:S01]  /*0f20*/  IADD3 R25, PT, PT, R9, 0x180, RZ ;  /* 0x0000018009197810 */ /* 0x001fe20007ffe0ff */
        /* <DEDUP_REMOVED lines=8> */
[----:B-1----:R-:W-:Y:S01]  /*0fb0*/  @!P1 IMAD.WIDE R14, R25, 0x4, R6 ;  /* 0x00000004190e9825 */ /* 0x002fe200078e0206 */
[----:B------:R-:W-:-:S03]  /*0fc0*/  IADD3 R0, PT, PT, R0, 0x4, RZ ;  /* 0x0000000400007810 */ /* 0x000fc60007ffe0ff */
[----:B--2---:R-:W-:-:S05]  /*0fd0*/  @!P1 FADD R17, R18, R21 ;  /* 0x0000001512119221 */ /* 0x004fca0000000000 */
[----:B------:R0:W-:Y:S02]  /*0fe0*/  @!P1 STG.E desc[UR18][R14.64], R17 ;  /* 0x000000110e009986 */ /* 0x0001e4000c101912 */
.L_x_22:
[----:B------:R-:W-:Y:S05]  /*0ff0*/  @!P2 EXIT ;  /* 0x000000000000a94d */ /* 0x000fea0003800000 */
[----:B------:R-:W-:Y:S02]  /*1000*/  ISETP.NE.AND P0, PT, R10, 0x1, PT ;  /* 0x000000010a00780c */ /* 0x000fe40003f05270 */
[----:B------:R-:W-:-:S04]  /*1010*/  LOP3.LUT R8, R8, 0x1, RZ, 0xc0, !PT ;  /* 0x0000000108087812 */ /* 0x000fc800078ec0ff */
[----:B------:R-:W-:-:S07]  /*1020*/  ISETP.NE.U32.AND P2, PT, R8, 0x1, PT ;  /* 0x000000010800780c */ /* 0x000fce0003f45070 */
[----:B------:R-:W-:Y:S06]  /*1030*/  @!P0 BRA `(.L_x_23) ;  /* 0x00000000004c8947 */ /* 0x000fec0003800000 */
[----:B01234-:R-:W-:-:S04]  /*1040*/  LEA R15, R0, R11, 0x7 ;  /* 0x0000000b000f7211 */ /* 0x01ffc800078e38ff */
[----:B------:R-:W-:-:S13]  /*1050*/  ISETP.GE.AND P0, PT, R15, UR4, PT ;  /* 0x000000040f007c0c */ /* 0x000fda000bf06270 */
[----:B------:R-:W-:-:S04]  /*1060*/  @!P0 IMAD.WIDE R8, R15, 0x4, R2 ;  /* 0x000000040f088825 */ /* 0x000fc800078e0202 */
        /* <DEDUP_REMOVED lines=12> */
[----:B------:R-:W-:Y:S01]  /*1130*/  @!P1 IMAD.WIDE R8, R23, 0x4, R6 ;  /* 0x0000000417089825 */ /* 0x000fe200078e0206 */
[----:B------:R-:W-:-:S03]  /*1140*/  IADD3 R0, PT, PT, R0, 0x2, RZ ;  /* 0x0000000200007810 */ /* 0x000fc60007ffe0ff */
[----:B--2---:R-:W-:-:S05]  /*1150*/  @!P1 FADD R13, R16, R19 ;  /* 0x00000013100d9221 */ /* 0x004fca0000000000 */
[----:B------:R0:W-:Y:S02]  /*1160*/  @!P1 STG.E desc[UR18][R8.64], R13 ;  /* 0x0000000d08009986 */ /* 0x0001e4000c101912 */
.L_x_23:
[----:B------:R-:W-:Y:S05]  /*1170*/  @P2 EXIT ;  /* 0x000000000000294d */ /* 0x000fea0003800000 */
[----:B------:R-:W-:-:S05]  /*1180*/  IMAD R11, R0, 0x80, R11 ;  /* 0x00000080000b7824 */ /* 0x000fca00078e020b */
[----:B------:R-:W-:-:S13]  /*1190*/  ISETP.GE.AND P0, PT, R11, UR4, PT ;  /* 0x000000040b007c0c */ /* 0x000fda000bf06270 */
[----:B------:R-:W-:Y:S05]  /*11a0*/  @P0 EXIT ;  /* 0x000000000000094d */ /* 0x000fea0003800000 */
[----:B------:R-:W-:-:S04]  /*11b0*/  IMAD.WIDE R2, R11, 0x4, R2 ;  /* 0x000000040b027825 */ /* 0x000fc800078e0202 */
[C---:B------:R-:W-:Y:S02]  /*11c0*/  IMAD.WIDE R4, R11.reuse, 0x4, R4 ;  /* 0x000000040b047825 */ /* 0x040fe400078e0204 */
[----:B------:R-:W0:Y:S04]  /*11d0*/  LDG.E R2, desc[UR18][R2.64] ;  /* 0x0000001202027981 */ /* 0x000e28000c1e1900 */
[----:B------:R-:W0:Y:S01]  /*11e0*/  LDG.E R5, desc[UR18][R4.64] ;  /* 0x0000001204057981 */ /* 0x000e22000c1e1900 */
[----:B------:R-:W-:-:S04]  /*11f0*/  IMAD.WIDE R6, R11, 0x4, R6 ;  /* 0x000000040b067825 */ /* 0x000fc800078e0206 */
[----:B0-----:R-:W-:-:S05]  /*1200*/  FADD R9, R2, R5 ;  /* 0x0000000502097221 */ /* 0x001fca0000000000 */
[----:B------:R-:W-:Y:S01]  /*1210*/  STG.E desc[UR18][R6.64], R9 ;  /* 0x0000000906007986 */ /* 0x000fe2000c101912 */
[----:B------:R-:W-:Y:S05]  /*1220*/  EXIT ;  /* 0x000000000000794d */ /* 0x000fea0003800000 */
.L_x_5:
[----:B------:R-:W-:-:S06]  /*1230*/  UISETP.GE.AND UP0, UPT, UR24, 0x1, UPT ;  /* 0x000000011800788c */ /* 0x000fcc000bf06270 */
[----:B------:R-:W-:-:S13]  /*1240*/  PLOP3.LUT P0, PT, PT, PT, UP0, 0x80, 0x8 ;  /* 0x000000000008781c */ /* 0x000fda0003f0f008 */
[----:B------:R-:W-:Y:S05]  /*1250*/  @!P0 EXIT ;  /* 0x000000000000894d */ /* 0x000fea0003800000 */
[----:B------:R-:W0:Y:S01]  /*1260*/  LDCU UR10, c[0x0][0x388] ;  /* 0x00007100ff0a77ac */ /* 0x000e220008000800 */
[----:B------:R-:W-:Y:S01]  /*1270*/  UISETP.GE.U32.AND UP0, UPT, UR24, 0x10, UPT ;  /* 0x000000101800788c */ /* 0x000fe2000bf06070 */
[----:B------:R-:W-:Y:S01]  /*1280*/  UMOV UR4, URZ ;  /* 0x000000ff00047c82 */ /* 0x000fe20008000000 */
[----:B0-----:R-:W-:-:S06]  /*1290*/  ULOP3.LUT UR32, UR10, 0xf, URZ, 0xc0, !UPT ;  /* 0x0000000f0a207892 */ /* 0x001fcc000f8ec0ff */
[----:B------:R-:W-:Y:S01]  /*12a0*/  ISETP.NE.AND P0, PT, RZ, UR32, PT ;  /* 0x00000020ff007c0c */ /* 0x000fe2000bf05270 */
[----:B------:R-:W-:-:S12]  /*12b0*/  BRA.U !UP0, `(.L_x_24) ;  /* 0x0000000508a47547 */ /* 0x000fd8000b800000 */
[----:B------:R-:W0:Y:S01]  /*12c0*/  LDC.64 R14, c[0x0][0x398] ;  /* 0x0000e600ff0e7b82 */ /* 0x000e220000000a00 */
[----:B------:R-:W-:Y:S01]  /*12d0*/  HFMA2 R8, -RZ, RZ, 0, 0.0001220703125 ;  /* 0x00000800ff087431 */ /* 0x000fe200000001ff */
[----:B------:R-:W-:Y:S01]  /*12e0*/  MOV R9, 0x0 ;  /* 0x0000000000097802 */ /* 0x000fe20000000f00 */
[----:B------:R-:W-:Y:S01]  /*12f0*/  ULEA UR5, UP1, UR16, 0x600, 0x2 ;  /* 0x0000060010057891 */ /* 0x000fe2000f8210ff */
[C---:B------:R-:W-:Y:S01]  /*1300*/  IADD3 R12, PT, PT, R11.reuse, 0x480, RZ ;  /* 0x000004800b0c7810 */ /* 0x040fe20007ffe0ff */
[----:B------:R-:W-:Y:S02]  /*1310*/  UIADD3 UR25, UP0, UPT, UR20, UR12, URZ ;  /* 0x0000000c14197290 */ /* 0x000fe4000ff1e0ff */
[----:B------:R-:W-:Y:S02]  /*1320*/  UIADD3 UR7, UP2, UPT, UR5, UR14, URZ ;  /* 0x0000000e05077290 */ /* 0x000fe4000ff5e0ff */
[----:B------:R-:W-:Y:S01]  /*1330*/  UIADD3.X UR14, UPT, UPT, UR21, UR13, URZ, UP0, !UPT ;  /* 0x0000000d150e7290 */ /* 0x000fe200087fe4ff */
[----:B------:R-:W-:Y:S01]  /*1340*/  IMAD.WIDE.U32 R8, R11, 0x4, R8 ;  /* 0x000000040b087825 */ /* 0x000fe200078e0008 */
[----:B------:R-:W-:-:S02]  /*1350*/  ULEA.HI.X UR6, UR16, URZ, UR9, 0x2, UP1 ;  /* 0x000000ff10067291 */ /* 0x000fc400088f1409 */
[----:B------:R-:W-:Y:S01]  /*1360*/  ULOP3.LUT UR4, UR24, 0x7ffffff0, URZ, 0xc0, !UPT ;  /* 0x7ffffff018047892 */ /* 0x000fe2000f8ec0ff */
[C---:B------:R-:W-:Y:S01]  /*1370*/  IADD3 R13, P1, PT, R8.reuse, UR28, RZ ;  /* 0x0000001c080d7c10 */ /* 0x040fe2000ff3e0ff */
[----:B------:R-:W-:Y:S01]  /*1380*/  UIADD3 UR5, UP0, UPT, UR5, UR28, URZ ;  /* 0x0000001c05057290 */ /* 0x000fe2000ff1e0ff */
[----:B------:R-:W-:Y:S01]  /*1390*/  IADD3 R22, P2, PT, R8, UR12, RZ ;  /* 0x0000000c08167c10 */ /* 0x000fe2000ff5e0ff */
[----:B------:R-:W-:Y:S01]  /*13a0*/  UIADD3.X UR8, UPT, UPT, UR6, UR15, URZ, UP2, !UPT ;  /* 0x0000000f06087290 */ /* 0x000fe200097fe4ff */
[C---:B------:R-:W-:Y:S01]  /*13b0*/  IADD3.X R23, PT, PT, R9.reuse, UR29, RZ, P1, !PT ;  /* 0x0000001d09177c10 */ /* 0x040fe20008ffe4ff */
[----:B------:R-:W-:Y:S01]  /*13c0*/  UIADD3 UR11, UPT, UPT, -UR4, URZ, URZ ;  /* 0x000000ff040b7290 */ /* 0x000fe2000fffe1ff */
[----:B------:R-:W-:Y:S01]  /*13d0*/  IADD3.X R0, PT, PT, R9, UR13, RZ, P2, !PT ;  /* 0x0000000d09007c10 */ /* 0x000fe200097fe4ff */
[----:B------:R-:W-:Y:S01]  /*13e0*/  UIADD3.X UR6, UPT, UPT, UR6, UR29, URZ, UP0, !UPT ;  /* 0x0000001d06067290 */ /* 0x000fe200087fe4ff */
[----:B0-----:R-:W-:-:S11]  /*13f0*/  IMAD.WIDE.U32 R8, R11, 0x4, R14 ;  /* 0x000000040b087825 */ /* 0x001fd600078e000e */
.L_x_25:
[----:B------:R-:W-:Y:S02]  /*1400*/  IADD3 R18, P1, PT, R8, UR20, RZ ;  /* 0x0000001408127c10 */ /* 0x000fe4000ff3e0ff */
[----:B---3--:R-:W-:Y:S02]  /*1410*/  IADD3 R16, P2, PT, R13, UR20, RZ ;  /* 0x000000140d107c10 */ /* 0x008fe4000ff5e0ff */
[----:B------:R-:W-:Y:S02]  /*1420*/  IADD3.X R19, PT, PT, R9, UR21, RZ, P1, !PT ;  /* 0x0000001509137c10 */ /* 0x000fe40008ffe4ff */
[----:B------:R-:W-:-:S03]  /*1430*/  IADD3.X R17, PT, PT, R23, UR21, RZ, P2, !PT ;  /* 0x0000001517117c10 */ /* 0x000fc600097fe4ff */
[----:B------:R-:W2:Y:S04]  /*1440*/  LDG.E R14, desc[UR18][R18.64] ;  /* 0x00000012120e7981 */ /* 0x000ea8000c1e1900 */
[----:B------:R-:W2:Y:S01]  /*1450*/  LDG.E R15, desc[UR18][R16.64+-0x800] ;  /* 0xfff80012100f7981 */ /* 0x000ea2000c1e1900 */
[----:B------:R-:W-:-:S04]  /*1460*/  IADD3 R10, P1, PT, R22, UR20, RZ ;  /* 0x00000014160a7c10 */ /* 0x000fc8000ff3e0ff */
[----:B------:R-:W-:Y:S01]  /*1470*/  IADD3.X R11, PT, PT, R0, UR21, RZ, P1, !PT ;  /* 0x00000015000b7c10 */ /* 0x000fe20008ffe4ff */
[----:B--2---:R-:W-:-:S05]  /*1480*/  FADD R15, R14, R15 ;  /* 0x0000000f0e0f7221 */ /* 0x004fca0000000000 */
[----:B------:R0:W-:Y:S04]  /*1490*/  STG.E desc[UR18][R10.64+-0x800], R15 ;  /* 0xfff8000f0a007986 */ /* 0x0001e8000c101912 */
[----:B------:R-:W2:Y:S04]  /*14a0*/  LDG.E R14, desc[UR18][R18.64+0x200] ;  /* 0x00020012120e7981 */ /* 0x000ea8000c1e1900 */
[----:B------:R-:W2:Y:S02]  /*14b0*/  LDG.E R21, desc[UR18][R16.64+-0x600] ;  /* 0xfffa001210157981 */ /* 0x000ea4000c1e1900 */
[----:B--2---:R-:W-:-:S05]  /*14c0*/  FADD R21, R14, R21 ;  /* 0x000000150e157221 */ /* 0x004fca0000000000 */
[----:B------:R1:W-:Y:S04]  /*14d0*/  STG.E desc[UR18][R10.64+-0x600], R21 ;  /* 0xfffa00150a007986 */ /* 0x0003e8000c101912 */
[----:B------:R-:W2:Y:S04]  /*14e0*/  LDG.E R14, desc[UR18][R18.64+0x400] ;  /* 0x00040012120e7981 */ /* 0x000ea8000c1e1900 */
[----:B------:R-:W2:Y:S02]  /*14f0*/  LDG.E R25, desc[UR18][R16.64+-0x400] ;  /* 0xfffc001210197981 */ /* 0x000ea4000c1e1900 */
[----:B--2---:R-:W-:-:S05]  /*1500*/  FADD R25, R14, R25 ;  /* 0x000000190e197221 */ /* 0x004fca0000000000 */
[----:B------:R2:W-:Y:S04]  /*1510*/  STG.E desc[UR18][R10.64+-0x400], R25 ;  /* 0xfffc00190a007986 */ /* 0x0005e8000c101912 */
[----:B------:R-:W3:Y:S04]  /*1520*/  LDG.E R14, desc[UR18][R18.64+0x600] ;  /* 0x00060012120e7981 */ /* 0x000ee8000c1e1900 */
[----:B------:R-:W3:Y:S02]  /*1530*/  LDG.E R27, desc[UR18][R16.64+-0x200] ;  /* 0xfffe0012101b7981 */ /* 0x000ee4000c1e1900 */
[----:B---3--:R-:W-:-:S05]  /*1540*/  FADD R27, R14, R27 ;  /* 0x0000001b0e1b7221 */ /* 0x008fca0000000000 */
[----:B------:R3:W-:Y:S04]  /*1550*/  STG.E desc[UR18][R10.64+-0x200], R27 ;  /* 0xfffe001b0a007986 */ /* 0x0007e8000c101912 */
[----:B------:R-:W4:Y:S04]  /*1560*/  LDG.E R14, desc[UR18][R18.64+0x800] ;  /* 0x00080012120e7981 */ /* 0x000f28000c1e1900 */
[----:B0-----:R-:W4:Y:S02]  /*1570*/  LDG.E R15, desc[UR18][R16.64] ;  /* 0x00000012100f7981 */ /* 0x001f24000c1e1900 */
[----:B----4-:R-:W-:-:S05]  /*1580*/  FADD R15, R14, R15 ;  /* 0x0000000f0e0f7221 */ /* 0x010fca0000000000 */
[----:B------:R0:W-:Y:S04]  /*1590*/  STG.E desc[UR18][R10.64], R15 ;  /* 0x0000000f0a007986 */ /* 0x0001e8000c101912 */
[----:B------:R-:W4:Y:S04]  /*15a0*/  LDG.E R14, desc[UR18][R18.64+0xa00] ;  /* 0x000a0012120e7981 */ /* 0x000f28000c1e1900 */
[----:B-1----:R-:W4:Y:S02]  /*15b0*/  LDG.E R21, desc[UR18][R16.64+0x200] ;  /* 0x0002001210157981 */ /* 0x002f24000c1e1900 */
[----:B----4-:R-:W-:-:S05]  /*15c0*/  FADD R21, R14, R21 ;  /* 0x000000150e157221 */ /* 0x010fca0000000000 */
[----:B------:R1:W-:Y:S04]  /*15d0*/  STG.E desc[UR18][R10.64+0x200], R21 ;  /* 0x000200150a007986 */ /* 0x0003e8000c101912 */
[----:B------:R-:W4:Y:S04]  /*15e0*/  LDG.E R14, desc[UR18][R18.64+0xc00] ;  /* 0x000c0012120e7981 */ /* 0x000f28000c1e1900 */
[----:B--2---:R-:W4:Y:S02]  /*15f0*/  LDG.E R25, desc[UR18][R16.64+0x400] ;  /* 0x0004001210197981 */ /* 0x004f24000c1e1900 */
[----:B----4-:R-:W-:-:S05]  /*1600*/  FADD R25, R14, R25 ;  /* 0x000000190e197221 */ /* 0x010fca0000000000 */
[----:B------:R2:W-:Y:S04]  /*1610*/  STG.E desc[UR18][R10.64+0x400], R25 ;  /* 0x000400190a007986 */ /* 0x0005e8000c101912 */
[----:B------:R-:W4:Y:S04]  /*1620*/  LDG.E R14, desc[UR18][R18.64+0xe00] ;  /* 0x000e0012120e7981 */ /* 0x000f28000c1e1900 */
[----:B---3--:R-:W4:Y:S02]  /*1630*/  LDG.E R27, desc[UR18][R16.64+0x600] ;  /* 0x00060012101b7981 */ /* 0x008f24000c1e1900 */
[----:B----4-:R-:W-:-:S05]  /*1640*/  FADD R27, R14, R27 ;  /* 0x0000001b0e1b7221 */ /* 0x010fca0000000000 */
[----:B------:R-:W-:Y:S04]  /*1650*/  STG.E desc[UR18][R10.64+0x600], R27 ;  /* 0x0006001b0a007986 */ /* 0x000fe8000c101912 */
[----:B------:R-:W3:Y:S04]  /*1660*/  LDG.E R24, desc[UR18][R18.64+0x1000] ;  /* 0x0010001212187981 */ /* 0x000ee8000c1e1900 */
[----:B------:R-:W3:Y:S01]  /*1670*/  LDG.E R29, desc[UR18][R16.64+0x800] ;  /* 0x00080012101d7981 */ /* 0x000ee2000c1e1900 */
[----:B------:R-:W-:Y:S01]  /*1680*/  MOV R14, UR7 ;  /* 0x00000007000e7c02 */ /* 0x000fe20008000f00 */
[----:B------:R-:W-:Y:S01]  /*1690*/  IMAD.U32 R20, RZ, RZ, UR5 ;  /* 0x00000005ff147e24 */ /* 0x000fe2000f8e00ff */
[----:B0-----:R-:W-:-:S02]  /*16a0*/  MOV R15, UR8 ;  /* 0x00000008000f7c02 */ /* 0x001fc40008000f00 */
[----:B-1----:R-:W-:Y:S01]  /*16b0*/  MOV R21, UR6 ;  /* 0x0000000600157c02 */ /* 0x002fe20008000f00 */
[----:B------:R-:W-:-:S04]  /*16c0*/  IMAD.WIDE R14, R12, 0x4, R14 ;  /* 0x000000040c0e7825 */ /* 0x000fc800078e020e */
[----:B------:R-:W-:-:S04]  /*16d0*/  IMAD.WIDE R20, R12, 0x4, R20 ;  /* 0x000000040c147825 */ /* 0x000fc800078e0214 */
[----:B---3--:R-:W-:-:S05]  /*16e0*/  FADD R29, R24, R29 ;  /* 0x0000001d181d7221 */ /* 0x008fca0000000000 */
[----:B------:R0:W-:Y:S04]  /*16f0*/  STG.E desc[UR18][R10.64+0x800], R29 ;  /* 0x0008001d0a007986 */ /* 0x0001e8000c101912 */
[----:B------:R-:W3:Y:S04]  /*1700*/  LDG.E R24, desc[UR18][R14.64+-0x600] ;  /* 0xfffa00120e187981 */ /* 0x000ee8000c1e1900 */
[----:B------:R-:W3:Y:S01]  /*1710*/  LDG.E R19, desc[UR18][R20.64+-0x600] ;  /* 0xfffa001214137981 */ /* 0x000ee2000c1e1900 */
[----:B------:R-:W-:Y:S02]  /*1720*/  MOV R16, UR25 ;  /* 0x0000001900107c02 */ /* 0x000fe40008000f00 */
[----:B------:R-:W-:-:S03]  /*1730*/  MOV R17, UR14 ;  /* 0x0000000e00117c02 */ /* 0x000fc60008000f00 */
[----:B------:R-:W-:-:S04]  /*1740*/  IMAD.WIDE R16, R12, 0x4, R16 ;  /* 0x000000040c107825 */ /* 0x000fc800078e0210 */
[----:B---3--:R-:W-:-:S05]  /*1750*/  FADD R19, R24, R19 ;  /* 0x0000001318137221 */ /* 0x008fca0000000000 */
[----:B------:R1:W-:Y:S04]  /*1760*/  STG.E desc[UR18][R16.64], R19 ;  /* 0x0000001310007986 */ /* 0x0003e8000c101912 */
[----:B------:R-:W3:Y:S04]  /*1770*/  LDG.E R18, desc[UR18][R14.64+-0x400] ;  /* 0xfffc00120e127981 */ /* 0x000ee8000c1e1900 */
[----:B--2---:R-:W3:Y:S02]  /*1780*/  LDG.E R25, desc[UR18][R20.64+-0x400] ;  /* 0xfffc001214197981 */ /* 0x004ee4000c1e1900 */
[----:B---3--:R-:W-:-:S05]  /*1790*/  FADD R25, R18, R25 ;  /* 0x0000001912197221 */ /* 0x008fca0000000000 */
[----:B------:R2:W-:Y:S04]  /*17a0*/  STG.E desc[UR18][R16.64+0x200], R25 ;  /* 0x0002001910007986 */ /* 0x0005e8000c101912 */
[----:B0-----:R-:W3:Y:S04]  /*17b0*/  LDG.E R10, desc[UR18][R14.64+-0x200] ;  /* 0xfffe00120e0a7981 */ /* 0x001ee8000c1e1900 */
[----:B------:R-:W3:Y:S02]  /*17c0*/  LDG.E R11, desc[UR18][R20.64+-0x200] ;  /* 0xfffe0012140b7981 */ /* 0x000ee4000c1e1900 */
[----:B---3--:R-:W-:-:S05]  /*17d0*/  FADD R11, R10, R11 ;  /* 0x0000000b0a0b7221 */ /* 0x008fca0000000000 */
[----:B------:R0:W-:Y:S04]  /*17e0*/  STG.E desc[UR18][R16.64+0x400], R11 ;  /* 0x0004000b10007986 */ /* 0x0001e8000c101912 */
[----:B------:R-:W3:Y:S04]  /*17f0*/  LDG.E R10, desc[UR18][R14.64] ;  /* 0x000000120e0a7981 */ /* 0x000ee8000c1e1900 */
[----:B------:R-:W3:Y:S02]  /*1800*/  LDG.E R27, desc[UR18][R20.64] ;  /* 0x00000012141b7981 */ /* 0x000ee4000c1e1900 */
[----:B---3--:R-:W-:-:S05]  /*1810*/  FADD R27, R10, R27 ;  /* 0x0000001b0a1b7221 */ /* 0x008fca0000000000 */
        /* <DEDUP_REMOVED lines=9> */
[----:B------:R-:W2:Y:S04]  /*18b0*/  LDG.E R10, desc[UR18][R14.64+0x600] ;  /* 0x000600120e0a7981 */ /* 0x000ea8000c1e1900 */
[----:B0-----:R-:W2:Y:S01]  /*18c0*/  LDG.E R11, desc[UR18][R20.64+0x600] ;  /* 0x00060012140b7981 */ /* 0x001ea2000c1e1900 */
[----:B------:R-:W-:Y:S01]  /*18d0*/  UIADD3 UR20, UP0, UPT, UR20, 0x2000, URZ ;  /* 0x0000200014147890 */ /* 0x000fe2000ff1e0ff */
[----:B------:R-:W-:Y:S01]  /*18e0*/  IADD3 R12, PT, PT, R12, 0x800, RZ ;  /* 0x000008000c0c7810 */ /* 0x000fe20007ffe0ff */
[----:B------:R-:W-:-:S02]  /*18f0*/  UIADD3 UR11, UPT, UPT, UR11, 0x10, URZ ;  /* 0x000000100b0b7890 */ /* 0x000fc4000fffe0ff */
[----:B------:R-:W-:Y:S02]  /*1900*/  UIADD3.X UR21, UPT, UPT, URZ, UR21, URZ, UP0, !UPT ;  /* 0x00000015ff157290 */ /* 0x000fe400087fe4ff */
[----:B------:R-:W-:Y:S01]  /*1910*/  UISETP.NE.AND UP0, UPT, UR11, URZ, UPT ;  /* 0x000000ff0b00728c */ /* 0x000fe2000bf05270 */
[----:B--2---:R-:W-:-:S05]  /*1920*/  FADD R11, R10, R11 ;  /* 0x0000000b0a0b7221 */ /* 0x004fca0000000000 */
[----:B------:R3:W-:Y:S03]  /*1930*/  STG.E desc[UR18][R16.64+0xc00], R11 ;  /* 0x000c000b10007986 */ /* 0x0007e6000c101912 */
[----:B------:R-:W-:Y:S05]  /*1940*/  BRA.U UP0, `(.L_x_25) ;  /* 0xfffffff900ac7547 */ /* 0x000fea000b83ffff */
.L_x_24:
[----:B------:R-:W-:Y:S05]  /*1950*/  @!P0 EXIT ;  /* 0x000000000000894d */ /* 0x000fea0003800000 */
[----:B------:R-:W0:Y:S01]  /*1960*/  S2R R0, SR_TID.X ;  /* 0x0000000000007919 */ /* 0x000e220000002100 */
[----:B------:R-:W-:Y:S02]  /*1970*/  UISETP.GE.U32.AND UP0, UPT, UR32, 0x8, UPT ;  /* 0x000000082000788c */ /* 0x000fe4000bf06070 */
[----:B------:R-:W-:-:S06]  /*1980*/  ULOP3.LUT UR6, UR10, 0x7, URZ, 0xc0, !UPT ;  /* 0x000000070a067892 */ /* 0x000fcc000f8ec0ff */
[----:B------:R-:W-:Y:S01]  /*1990*/  ISETP.NE.AND P0, PT, RZ, UR6, PT ;  /* 0x00000006ff007c0c */ /* 0x000fe2000bf05270 */
[----:B------:R-:W-:-:S12]  /*19a0*/  BRA.U !UP0, `(.L_x_26) ;  /* 0x0000000108987547 */ /* 0x000fd8000b800000 */
[----:B------:R-:W-:-:S05]  /*19b0*/  MOV R13, UR4 ;  /* 0x00000004000d7c02 */ /* 0x000fca0008000f00 */
[----:B0-----:R-:W-:-:S04]  /*19c0*/  IMAD R13, R13, 0x80, R0 ;  /* 0x000000800d0d7824 */ /* 0x001fc800078e0200 */
[----:B---3--:R-:W-:-:S04]  /*19d0*/  IMAD.WIDE R10, R13, 0x4, R2 ;  /* 0x000000040d0a7825 */ /* 0x008fc800078e0202 */
[C---:B------:R-:W-:Y:S01]  /*19e0*/  IMAD.WIDE R8, R13.reuse, 0x4, R4 ;  /* 0x000000040d087825 */ /* 0x040fe200078e0204 */
[----:B------:R-:W2:Y:S04]  /*19f0*/  LDG.E R14, desc[UR18][R10.64] ;  /* 0x000000120a0e7981 */ /* 0x000ea8000c1e1900 */
[----:B------:R-:W2:Y:S01]  /*1a00*/  LDG.E R15, desc[UR18][R8.64] ;  /* 0x00000012080f7981 */ /* 0x000ea2000c1e1900 */
[----:B------:R-:W-:-:S04]  /*1a10*/  IMAD.WIDE R12, R13, 0x4, R6 ;  /* 0x000000040d0c7825 */ /* 0x000fc800078e0206 */
        /* <DEDUP_REMOVED lines=18> */
[----:B------:R-:W5:Y:S04]  /*1b40*/  LDG.E R14, desc[UR18][R10.64+0xa00] ;  /* 0x000a00120a0e7981 */ /* 0x000f68000c1e1900 */
[----:B-1----:R-:W5:Y:S02]  /*1b50*/  LDG.E R17, desc[UR18][R8.64+0xa00] ;  /* 0x000a001208117981 */ /* 0x002f64000c1e1900 */
[----:B-----5:R-:W-:-:S05]  /*1b60*/  FADD R17, R14, R17 ;  /* 0x000000110e117221 */ /* 0x020fca0000000000 */
[----:B------:R4:W-:Y:S04]  /*1b70*/  STG.E desc[UR18][R12.64+0xa00], R17 ;  /* 0x000a00110c007986 */ /* 0x0009e8000c101912 */
[----:B------:R-:W5:Y:S04]  /*1b80*/  LDG.E R14, desc[UR18][R10.64+0xc00] ;  /* 0x000c00120a0e7981 */ /* 0x000f68000c1e1900 */
[----:B--2---:R-:W5:Y:S02]  /*1b90*/  LDG.E R19, desc[UR18][R8.64+0xc00] ;  /* 0x000c001208137981 */ /* 0x004f64000c1e1900 */
[----:B-----5:R-:W-:-:S05]  /*1ba0*/  FADD R19, R14, R19 ;  /* 0x000000130e137221 */ /* 0x020fca0000000000 */
[----:B------:R4:W-:Y:S04]  /*1bb0*/  STG.E desc[UR18][R12.64+0xc00], R19 ;  /* 0x000c00130c007986 */ /* 0x0009e8000c101912 */
[----:B------:R-:W2:Y:S04]  /*1bc0*/  LDG.E R14, desc[UR18][R10.64+0xe00] ;  /* 0x000e00120a0e7981 */ /* 0x000ea8000c1e1900 */
[----:B---3--:R-:W2:Y:S01]  /*1bd0*/  LDG.E R21, desc[UR18][R8.64+0xe00] ;  /* 0x000e001208157981 */ /* 0x008ea2000c1e1900 */
[----:B------:R-:W-:Y:S01]  /*1be0*/  UIADD3 UR4, UPT, UPT, UR4, 0x8, URZ ;  /* 0x0000000804047890 */ /* 0x000fe2000fffe0ff */
[----:B--2---:R-:W-:-:S05]  /*1bf0*/  FADD R21, R14, R21 ;  /* 0x000000150e157221 */ /* 0x004fca0000000000 */
[----:B------:R4:W-:Y:S06]  /*1c00*/  STG.E desc[UR18][R12.64+0xe00], R21 ;  /* 0x000e00150c007986 */ /* 0x0009ec000c101912 */
.L_x_26:
[----:B------:R-:W-:Y:S05]  /*1c10*/  @!P0 EXIT ;  /* 0x000000000000894d */ /* 0x000fea0003800000 */
[----:B------:R-:W-:Y:S02]  /*1c20*/  UISETP.GE.U32.AND UP0, UPT, UR6, 0x4, UPT ;  /* 0x000000040600788c */ /* 0x000fe4000bf06070 */
[----:B------:R-:W-:-:S06]  /*1c30*/  ULOP3.LUT UR5, UR10, 0x3, URZ, 0xc0, !UPT ;  /* 0x000000030a057892 */ /* 0x000fcc000f8ec0ff */
[----:B------:R-:W-:Y:S01]  /*1c40*/  ISETP.NE.AND P0, PT, RZ, UR5, PT ;  /* 0x00000005ff007c0c */ /* 0x000fe2000bf05270 */
[----:B------:R-:W-:-:S12]  /*1c50*/  BRA.U !UP0, `(.L_x_27) ;  /* 0x0000000108587547 */ /* 0x000fd8000b800000 */
[----:B---3--:R-:W-:-:S04]  /*1c60*/  MOV R11, UR4 ;  /* 0x00000004000b7c02 */ /* 0x008fc80008000f00 */
[----:B0-----:R-:W-:-:S05]  /*1c70*/  LEA R11, R11, R0, 0x7 ;  /* 0x000000000b0b7211 */ /* 0x001fca00078e38ff */
[----:B------:R-:W-:-:S04]  /*1c80*/  IMAD.WIDE R2, R11, 0x4, R2 ;  /* 0x000000040b027825 */ /* 0x000fc800078e0202 */
        /* <DEDUP_REMOVED lines=11> */
[----:B----4-:R-:W2:Y:S02]  /*1d40*/  LDG.E R13, desc[UR18][R4.64+0x400] ;  /* 0x00040012040d7981 */ /* 0x010ea4000c1e1900 */
[----:B--2---:R-:W-:-:S05]  /*1d50*/  FADD R13, R8, R13 ;  /* 0x0000000d080d7221 */ /* 0x004fca0000000000 */
[----:B------:R1:W-:Y:S04]  /*1d60*/  STG.E desc[UR18][R6.64+0x400], R13 ;  /* 0x0004000d06007986 */ /* 0x0003e8000c101912 */
[----:B------:R-:W2:Y:S04]  /*1d70*/  LDG.E R8, desc[UR18][R2.64+0x600] ;  /* 0x0006001202087981 */ /* 0x000ea8000c1e1900 */
[----:B------:R-:W2:Y:S01]  /*1d80*/  LDG.E R15, desc[UR18][R4.64+0x600] ;  /* 0x00060012040f7981 */ /* 0x000ea2000c1e1900 */
[----:B------:R-:W-:Y:S01]  /*1d90*/  UIADD3 UR4, UPT, UPT, UR4, 0x4, URZ ;  /* 0x0000000404047890 */ /* 0x000fe2000fffe0ff */
[----:B--2---:R-:W-:-:S05]  /*1da0*/  FADD R15, R8, R15 ;  /* 0x0000000f080f7221 */ /* 0x004fca0000000000 */
[----:B------:R1:W-:Y:S06]  /*1db0*/  STG.E desc[UR18][R6.64+0x600], R15 ;  /* 0x0006000f06007986 */ /* 0x0003ec000c101912 */
.L_x_27:
[----:B------:R-:W-:Y:S05]  /*1dc0*/  @!P0 EXIT ;  /* 0x000000000000894d */ /* 0x000fea0003800000 */
[----:B-1----:R-:W-:Y:S01]  /*1dd0*/  MOV R9, UR4 ;  /* 0x0000000400097c02 */ /* 0x002fe20008000f00 */
[----:B------:R-:W-:-:S03]  /*1de0*/  UIADD3 UR5, UPT, UPT, -UR5, URZ, URZ ;  /* 0x000000ff05057290 */ /* 0x000fc6000fffe1ff */
[----:B0-----:R-:W-:-:S09]  /*1df0*/  LEA R9, R9, R0, 0x7 ;  /* 0x0000000009097211 */ /* 0x001fd200078e38ff */
.L_x_28:
[----:B------:R-:W-:Y:S01]  /*1e00*/  MOV R4, UR30 ;  /* 0x0000001e00047c02 */ /* 0x000fe20008000f00 */
[----:B------:R-:W-:Y:S01]  /*1e10*/  IMAD.U32 R5, RZ, RZ, UR31 ;  /* 0x0000001fff057e24 */ /* 0x000fe2000f8e00ff */
[----:B------:R-:W-:Y:S02]  /*1e20*/  MOV R6, UR26 ;  /* 0x0000001a00067c02 */ /* 0x000fe40008000f00 */
[----:B------:R-:W-:Y:S01]  /*1e30*/  MOV R7, UR27 ;  /* 0x0000001b00077c02 */ /* 0x000fe20008000f00 */
[----:B------:R-:W-:-:S04]  /*1e40*/  IMAD.WIDE R4, R9, 0x4, R4 ;  /* 0x0000000409047825 */ /* 0x000fc800078e0204 */
[----:B------:R-:W-:Y:S02]  /*1e50*/  IMAD.WIDE R6, R9, 0x4, R6 ;  /* 0x0000000409067825 */ /* 0x000fe400078e0206 */
[----:B------:R-:W3:Y:S04]  /*1e60*/  LDG.E R5, desc[UR18][R4.64] ;  /* 0x0000001204057981 */ /* 0x000ee8000c1e1900 */
[----:B------:R-:W3:Y:S01]  /*1e70*/  LDG.E R6, desc[UR18][R6.64] ;  /* 0x0000001206067981 */ /* 0x000ee2000c1e1900 */
[----:B------:R-:W-:Y:S01]  /*1e80*/  UIADD3 UR5, UPT, UPT, UR5, 0x1, URZ ;  /* 0x0000000105057890 */ /* 0x000fe2000fffe0ff */
[----:B0-----:R-:W-:Y:S02]  /*1e90*/  MOV R2, UR22 ;  /* 0x0000001600027c02 */ /* 0x001fe40008000f00 */
[----:B------:R-:W-:-:S03]  /*1ea0*/  MOV R3, UR23 ;  /* 0x0000001700037c02 */ /* 0x000fc60008000f00 */
[----:B------:R-:W-:Y:S01]  /*1eb0*/  ISETP.NE.AND P0, PT, RZ, UR5, PT ;  /* 0x00000005ff007c0c */ /* 0x000fe2000bf05270 */
[----:B------:R-:W-:-:S04]  /*1ec0*/  IMAD.WIDE R2, R9, 0x4, R2 ;  /* 0x0000000409027825 */ /* 0x000fc800078e0202 */
[----:B---3--:R-:W-:-:S05]  /*1ed0*/  FADD R11, R6, R5 ;  /* 0x00000005060b7221 */ /* 0x008fca0000000000 */
[----:B------:R0:W-:Y:S03]  /*1ee0*/  STG.E desc[UR18][R2.64], R11 ;  /* 0x0000000b02007986 */ /* 0x0001e6000c101912 */
[----:B------:R-:W-:Y:S05]  /*1ef0*/  @!P0 EXIT ;  /* 0x000000000000894d */ /* 0x000fea0003800000 */
[----:B------:R-:W-:Y:S01]  /*1f00*/  IADD3 R9, PT, PT, R9, 0x80, RZ ;  /* 0x0000008009097810 */ /* 0x000fe20007ffe0ff */
[----:B------:R-:W-:Y:S06]  /*1f10*/  BRA `(.L_x_28) ;  /* 0xfffffffc00b87947 */ /* 0x000fec000383ffff */
.L_x_29:
[----:B------:R-:W-:-:S00]  /*1f20*/  BRA `(.L_x_29) ;  /* 0xfffffffc00fc7947 */ /* 0x000fc0000383ffff */
[----:B------:R-:W-:-:S00]  /*1f30*/  NOP ;  /* 0x0000000000007918 */ /* 0x000fc00000000000 */
        /* <DEDUP_REMOVED lines=12> */
.L_x_49:


//--------------------- .text._ZN3cub18CUB_300001_SM_10006detail9transform16transform_kernelINS2_10policy_hubILb1EN4cuda3std3__45tupleIJN6thrust24THRUST_300001_SM_1000_NS6detail15normal_iteratorINSA_10device_ptrIfEEEESF_EEEE10policy1000Ei6squareIfESF_JPfSL_EEEvT0_iT1_T2_DpNS2_10kernel_argIT3_EE --------------------------
	.section	.text._ZN3cub18CUB_300001_SM_10006detail9transform16transform_kernelINS2_10policy_hubILb1EN4cuda3std3__45tupleIJN6thrust24THRUST_300001_SM_1000_NS6detail15normal_iteratorINSA_10device_ptrIfEEEESF_EEEE10policy1000Ei6squareIfESF_JPfSL_EEEvT0_iT1_T2_DpNS2_10kernel_argIT3_EE,"ax",@progbits
	.align	128
        .global         _ZN3cub18CUB_300001_SM_10006detail9transform16transform_kernelINS2_10policy_hubILb1EN4cuda3std3__45tupleIJN6thrust24THRUST_300001_SM_1000_NS6detail15normal_iteratorINSA_10device_ptrIfEEEESF_EEEE10policy1000Ei6squareIfESF_JPfSL_EEEvT0_iT1_T2_DpNS2_10kernel_argIT3_EE
        .type           _ZN3cub18CUB_300001_SM_10006detail9transform16transform_kernelINS2_10policy_hubILb1EN4cuda3std3__45tupleIJN6thrust24THRUST_300001_SM_1000_NS6detail15normal_iteratorINSA_10device_ptrIfEEEESF_EEEE10policy1000Ei6squareIfESF_JPfSL_EEEvT0_iT1_T2_DpNS2_10kernel_argIT3_EE,@function
        .size           _ZN3cub18CUB_300001_SM_10006detail9transform16transform_kernelINS2_10policy_hubILb1EN4cuda3std3__45tupleIJN6thrust24THRUST_300001_SM_1000_NS6detail15normal_iteratorINSA_10device_ptrIfEEEESF_EEEE10policy1000Ei6squareIfESF_JPfSL_EEEvT0_iT1_T2_DpNS2_10kernel_argIT3_EE,(.L_x_50 - _ZN3cub18CUB_300001_SM_10006detail9transform16transform_kernelINS2_10policy_hubILb1EN4cuda3std3__45tupleIJN6thrust24THRUST_300001_SM_1000_NS6detail15normal_iteratorINSA_10device_ptrIfEEEESF_EEEE10policy1000Ei6squareIfESF_JPfSL_EEEvT0_iT1_T2_DpNS2_10kernel_argIT3_EE)
        .other          _ZN3cub18CUB_300001_SM_10006detail9transform16transform_kernelINS2_10policy_hubILb1EN4cuda3std3__45tupleIJN6thrust24THRUST_300001_SM_1000_NS6detail15normal_iteratorINSA_10device_ptrIfEEEESF_EEEE10policy1000Ei6squareIfESF_JPfSL_EEEvT0_iT1_T2_DpNS2_10kernel_argIT3_EE,@"STO_CUDA_ENTRY STV_DEFAULT"
_ZN3cub18CUB_300001_SM_10006detail9transform16transform_kernelINS2_10policy_hubILb1EN4cuda3std3__45tupleIJN6thrust24THRUST_300001_SM_1000_NS6detail15normal_iteratorINSA_10device_ptrIfEEEESF_EEEE10policy1000Ei6squareIfESF_JPfSL_EEEvT0_iT1_T2_DpNS2_10kernel_argIT3_EE:
.text._ZN3cub18CUB_300001_SM_10006detail9transform16transform_kernelINS2_10policy_hubILb1EN4cuda3std3__45tupleIJN6thrust24THRUST_300001_SM_1000_NS6detail15normal_iteratorINSA_10device_ptrIfEEEESF_EEEE10policy1000Ei6squareIfESF_JPfSL_EEEvT0_iT1_T2_DpNS2_10kernel_argIT3_EE:
[----:B------:R-:W-:Y:S08]  /*0000*/  LDC R1, c[0x0][0x37c] ;  /* 0x0000df00ff017b82 */ /* 0x000ff00000000800 */
[----:B------:R-:W0:Y:S01]  /*0010*/  S2UR UR19, SR_CTAID.X ;  /* 0x00000000001379c3 */ /* 0x000e220000002500 */
[----:B------:R-:W1:Y:S01]  /*0020*/  LDCU.64 UR4, c[0x0][0x380] ;  /* 0x00007000ff0477ac */ /* 0x000e620008000a00 */
[----:B------:R-:W2:Y:S01]  /*0030*/  S2R R0, SR_TID.X ;  /* 0x0000000000007919 */ /* 0x000ea20000002100 */
[----:B------:R-:W-:Y:S01]  /*0040*/  BSSY.RECONVERGENT B0, `(.L_x_30) ;  /* 0x0000021000007945 */ /* 0x000fe20003800200 */
[----:B-1----:R-:W-:-:S04]  /*0050*/  USHF.L.U32 UR8, UR5, 0x7, URZ ;  /* 0x0000000705087899 */ /* 0x002fc800080006ff */
[----:B0-----:R-:W-:-:S04]  /*0060*/  UIMAD UR18, UR8, UR19, URZ ;  /* 0x00000013081272a4 */ /* 0x001fc8000f8e02ff */
[----:B------:R-:W-:-:S04]  /*0070*/  UIADD3 UR4, UPT, UPT, -UR18, UR4, URZ ;  /* 0x0000000412047290 */ /* 0x000fc8000fffe1ff */
[----:B------:R-:W-:Y:S01]  /*0080*/  UISETP.LT.AND UP0, UPT, UR8, UR4, UPT ;  /* 0x000000040800728c */ /* 0x000fe2000bf01270 */
[----:B--2---:R-:W-:-:S03]  /*0090*/  SHF.L.U32 R4, R0, 0x7, RZ ;  /* 0x0000000700047819 */ /* 0x004fc600000006ff */
[----:B------:R-:W-:-:S04]  /*00a0*/  USEL UR10, UR8, UR4, UP0 ;  /* 0x00000004080a7287 */ /* 0x000fc80008000000 */
[----:B------:R-:W-:-:S06]  /*00b0*/  USHF.L.U32 UR6, UR10, 0x2, URZ ;  /* 0x000000020a067899 */ /* 0x000fcc00080006ff */
[----:B------:R-:W-:-:S13]  /*00c0*/  ISETP.GE.AND P0, PT, R4, UR6, PT ;  /* 0x0000000604007c0c */ /* 0x000fda000bf06270 */
[----:B------:R-:W-:Y:S05]  /*00d0*/  @P0 BRA `(.L_x_31) ;  /* 0x00000000005c0947 */ /* 0x000fea0003800000 */
[----:B------:R-:W0:Y:S01]  /*00e0*/  LDC.64 R2, c[0x0][0x398] ;  /* 0x0000e600ff027b82 */ /* 0x000e220000000a00 */
[----:B------:R-:W-:Y:S01]  /*00f0*/  MOV R5, UR18 ;  /* 0x0000001200057c02 */ /* 0x000fe20008000f00 */
[----:B------:R-:W-:Y:S01]  /*0100*/  BSSY.RECONVERGENT B1, `(.L_x_32) ;  /* 0x000000a000017945 */ /* 0x000fe20003800200 */
[----:B0-----:R-:W-:-:S04]  /*0110*/  IMAD.WIDE.U32 R2, R0, 0x80, R2 ;  /* 0x0000008000027825 */ /* 0x001fc800078e0002 */
[----:B------:R-:W-:Y:S01]  /*0120*/  IMAD.WIDE R2, R5, 0x4, R2 ;  /* 0x0000000405027825 */ /* 0x000fe200078e0202 */
[----:B------:R-:W-:-:S07]  /*0130*/  MOV R5, R4 ;  /* 0x0000000400057202 */ /* 0x000fce0000000f00 */
.L_x_33:
[----:B------:R-:W-:Y:S01]  /*0140*/  IADD3 R5, PT, PT, R5, 0x4000, RZ ;  /* 0x0000400005057810 */ /* 0x000fe20007ffe0ff */
[----:B------:R0:W-:Y:S03]  /*0150*/  CCTL.E.PF2 [R2] ;  /* 0x000000000200798f */ /* 0x0001e60000800100 */
[----:B------:R-:W-:Y:S02]  /*0160*/  ISETP.GE.AND P0, PT, R5, UR6, PT ;  /* 0x0000000605007c0c */ /* 0x000fe4000bf06270 */
[----:B0-----:R-:W-:-:S04]  /*0170*/  IADD3 R2, P1, PT, R2, 0x4000, RZ ;  /* 0x0000400002027810 */ /* 0x001fc80007f3e0ff */
[----:B------:R-:W-:-:S07]  /*0180*/  IADD3.X R3, PT, PT, RZ, R3, RZ, P1, !PT ;  /* 0x00000003ff037210 */ /* 0x000fce0000ffe4ff */
[----:B------:R-:W-:Y:S05]  /*0190*/  @!P0 BRA `(.L_x_33) ;  /* 0xfffffffc00e88947 */ /* 0x000fea000383ffff */
[----:B------:R-:W-:Y:S05]  /*01a0*/  BSYNC.RECONVERGENT B1 ;  /* 0x0000000000017941 */ /* 0x000fea0003800200 */
.L_x_32:
[----:B------:R-:W0:Y:S01]  /*01b0*/  LDC.64 R2, c[0x0][0x3a8] ;  /* 0x0000ea00ff027b82 */ /* 0x000e220000000a00 */
[----:B------:R-:W-:Y:S01]  /*01c0*/  MOV R5, UR18 ;  /* 0x0000001200057c02 */ /* 0x000fe20008000f00 */
[----:B0-----:R-:W-:-:S04]  /*01d0*/  IMAD.WIDE.U32 R2, R0, 0x80, R2 ;  /* 0x0000008000027825 */ /* 0x001fc800078e0002 */
[----:B------:R-:W-:-:S07]  /*01e0*/  IMAD.WIDE R2, R5, 0x4, R2 ;  /* 0x0000000405027825 */ /* 0x000fce00078e0202 */
.L_x_34:
[----:B------:R-:W-:Y:S01]  /*01f0*/  IADD3 R4, PT, PT, R4, 0x4000, RZ ;  /* 0x0000400004047810 */ /* 0x000fe20007ffe0ff */
[----:B------:R0:W-:Y:S03]  /*0200*/  CCTL.E.PF2 [R2] ;  /* 0x000000000200798f */ /* 0x0001e60000800100 */
[----:B------:R-:W-:Y:S02]  /*0210*/  ISETP.GE.AND P0, PT, R4, UR6, PT ;  /* 0x0000000604007c0c */ /* 0x000fe4000bf06270 */
[----:B0-----:R-:W-:-:S05]  /*0220*/  IADD3 R2, P1, PT, R2, 0x4000, RZ ;  /* 0x0000400002027810 */ /* 0x001fca0007f3e0ff */
[----:B------:R-:W-:-:S06]  /*0230*/  IMAD.X R3, RZ, RZ, R3, P1 ;  /* 0x000000ffff037224 */ /* 0x000fcc00008e0603 */
[----:B------:R-:W-:Y:S05]  /*0240*/  @!P0 BRA `(.L_x_34) ;  /* 0xfffffffc00e88947 */ /* 0x000fea000383ffff */
.L_x_31:
[----:B------:R-:W-:Y:S05]  /*0250*/  BSYNC.RECONVERGENT B0 ;  /* 0x0000000000007941 */ /* 0x000fea0003800200 */
.L_x_30:
[----:B------:R-:W-:Y:S01]  /*0260*/  UISETP.GT.AND UP0, UPT, UR8, UR4, UPT ;  /* 0x000000040800728c */ /* 0x000fe2000bf04270 */
[----:B------:R-:W0:Y:S01]  /*0270*/  LDCU.64 UR16, c[0x0][0x358] ;  /* 0x00006b00ff1077ac */ /* 0x000e220008000a00 */
[----:B------:R-:W1:Y:S01]  /*0280*/  LDCU.64 UR14, c[0x0][0x390] ;  /* 0x00007200ff0e77ac */ /* 0x000e620008000a00 */
[----:B------:R-:W2:Y:S01]  /*0290*/  LDCU.64 UR12, c[0x0][0x3a8] ;  /* 0x00007500ff0c77ac */ /* 0x000ea20008000a00 */
[----:B------:R-:W-:-:S05]  /*02a0*/  UIMAD.WIDE UR6, UR18, 0x4, URZ ;  /* 0x00000004120678a5 */ /* 0x000fca000f8e02ff */
[----:B------:R-:W-:Y:S07]  /*02b0*/  BRA.U UP0, `(.L_x_35) ;  /* 0x0000000d00a07547 */ /* 0x000fee000b800000 */
[----:B------:R-:W-:-:S06]  /*02c0*/  UISETP.GE.AND UP0, UPT, UR5, 0x1, UPT ;  /* 0x000000010500788c */ /* 0x000fcc000bf06270 */
[----:B------:R-:W-:-:S13]  /*02d0*/  PLOP3.LUT P0, PT, PT, PT, UP0, 0x80, 0x8 ;  /* 0x000000000008781c */ /* 0x000fda0003f0f008 */
[----:B012---:R-:W-:Y:S05]  /*02e0*/  @!P0 EXIT ;  /* 0x000000000000894d */ /* 0x007fea0003800000 */
        /* <DEDUP_REMOVED lines=9> */
[----:B------:R-:W-:Y:S01]  /*0380*/  UMOV UR8, UR6 ;  /* 0x0000000600087c82 */ /* 0x000fe20008000000 */
[----:B------:R-:W-:Y:S01]  /*0390*/  UMOV UR9, UR7 ;  /* 0x0000000700097c82 */ /* 0x000fe20008000000 */
[----:B------:R-:W-:Y:S02]  /*03a0*/  UIADD3 UR6, UP0, UPT, UR8, 0x600, URZ ;  /* 0x0000060008067890 */ /* 0x000fe4000ff1e0ff */
[----:B------:R-:W-:Y:S02]  /*03b0*/  ULOP3.LUT UR4, UR5, 0x7ffffff0, URZ, 0xc0, !UPT ;  /* 0x7ffffff005047892 */ /* 0x000fe4000f8ec0ff */
[----:B------:R-:W-:Y:S01]  /*03c0*/  UIADD3.X UR7, UPT, UPT, URZ, UR9, URZ, UP0, !UPT ;  /* 0x00000009ff077290 */ /* 0x000fe200087fe4ff */
[----:B------:R-:W-:Y:S01]  /*03d0*/  IMAD.WIDE.U32 R4, R0, 0x4, R4 ;  /* 0x0000000400047825 */ /* 0x000fe200078e0004 */
[----:B------:R-:W-:-:S02]  /*03e0*/  UIADD3 UR20, UP0, UPT, UR6, UR12, URZ ;  /* 0x0000000c06147290 */ /* 0x000fc4000ff1e0ff */
[----:B------:R-:W-:Y:S01]  /*03f0*/  UIADD3 UR6, UP1, UPT, UR6, UR14, URZ ;  /* 0x0000000e06067290 */ /* 0x000fe2000ff3e0ff */
[C---:B------:R-:W-:Y:S01]  /*0400*/  IADD3 R16, P1, PT, R4.reuse, UR12, RZ ;  /* 0x0000000c04107c10 */ /* 0x040fe2000ff3e0ff */
[----:B------:R-:W-:Y:S01]  /*0410*/  UIADD3.X UR21, UPT, UPT, UR7, UR13, URZ, UP0, !UPT ;  /* 0x0000000d07157290 */ /* 0x000fe200087fe4ff */
[----:B------:R-:W-:Y:S01]  /*0420*/  IADD3 R17, P2, PT, R4, UR14, RZ ;  /* 0x0000000e04117c10 */ /* 0x000fe2000ff5e0ff */
[----:B------:R-:W1:Y:S01]  /*0430*/  LDCU.64 UR22, c[0x0][0x398] ;  /* 0x00007300ff1677ac */ /* 0x000e620008000a00 */
[C---:B------:R-:W-:Y:S02]  /*0440*/  IADD3.X R18, PT, PT, R5.reuse, UR13, RZ, P1, !PT ;  /* 0x0000000d05127c10 */ /* 0x040fe40008ffe4ff */
[----:B------:R-:W-:Y:S01]  /*0450*/  IADD3.X R4, PT, PT, R5, UR15, RZ, P2, !PT ;  /* 0x0000000f05047c10 */ /* 0x000fe200097fe4ff */
[----:B------:R-:W-:Y:S01]  /*0460*/  UIADD3 UR11, UPT, UPT, -UR4, URZ, URZ ;  /* 0x000000ff040b7290 */ /* 0x000fe2000fffe1ff */
[C---:B0-----:R-:W-:Y:S01]  /*0470*/  IMAD.WIDE.U32 R2, R0.reuse, 0x4, R2 ;  /* 0x0000000400027825 */ /* 0x041fe200078e0002 */
[----:B------:R-:W-:Y:S01]  /*0480*/  IADD3 R0, PT, PT, R0, 0x480, RZ ;  /* 0x0000048000007810 */ /* 0x000fe20007ffe0ff */
[----:B-1----:R-:W-:-:S12]  /*0490*/  UIADD3.X UR7, UPT, UPT, UR7, UR15, URZ, UP1, !UPT ;  /* 0x0000000f07077290 */ /* 0x002fd80008ffe4ff */
.L_x_37:
        /* <DEDUP_REMOVED lines=22> */
[----:B0-----:R-:W4:Y:S04]  /*0600*/  LDG.E R5, desc[UR16][R10.64+0x800] ;  /* 0x000800100a057981 */ /* 0x001f28000c1e1900 */
[----:B------:R-:W4:Y:S02]  /*0610*/  LDG.E R12, desc[UR16][R8.64] ;  /* 0x00000010080c7981 */ /* 0x000f24000c1e1900 */
[----:B----4-:R-:W-:-:S05]  /*0620*/  FADD R5, R5, R12 ;  /* 0x0000000c05057221 */ /* 0x010fca0000000000 */
[----:B------:R0:W-:Y:S04]  /*0630*/  STG.E desc[UR16][R6.64], R5 ;  /* 0x0000000506007986 */ /* 0x0001e8000c101910 */
[----:B------:R-:W4:Y:S04]  /*0640*/  LDG.E R12, desc[UR16][R10.64+0xa00] ;  /* 0x000a00100a0c7981 */ /* 0x000f28000c1e1900 */
[----:B-1----:R-:W4:Y:S02]  /*0650*/  LDG.E R13, desc[UR16][R8.64+0x200] ;  /* 0x00020010080d7981 */ /* 0x002f24000c1e1900 */
[----:B----4-:R-:W-:-:S05]  /*0660*/  FADD R13, R12, R13 ;  /* 0x0000000d0c0d7221 */ /* 0x010fca0000000000 */
[----:B------:R1:W-:Y:S04]  /*0670*/  STG.E desc[UR16][R6.64+0x200], R13 ;  /* 0x0002000d06007986 */ /* 0x0003e8000c101910 */
[----:B------:R-:W3:Y:S04]  /*0680*/  LDG.E R12, desc[UR16][R10.64+0xc00] ;  /* 0x000c00100a0c7981 */ /* 0x000ee8000c1e1900 */
[----:B--2---:R-:W3:Y:S02]  /*0690*/  LDG.E R15, desc[UR16][R8.64+0x400] ;  /* 0x00040010080f7981 */ /* 0x004ee4000c1e1900 */
[----:B---3--:R-:W-:-:S05]  /*06a0*/  FADD R19, R12, R15 ;  /* 0x0000000f0c137221 */ /* 0x008fca0000000000 */
[----:B------:R-:W-:Y:S04]  /*06b0*/  STG.E desc[UR16][R6.64+0x400], R19 ;  /* 0x0004001306007986 */ /* 0x000fe8000c101910 */
[----:B------:R-:W0:Y:S04]  /*06c0*/  LDG.E R12, desc[UR16][R10.64+0xe00] ;  /* 0x000e00100a0c7981 */ /* 0x000e28000c1e1900 */
[----:B------:R-:W0:Y:S01]  /*06d0*/  LDG.E R15, desc[UR16][R8.64+0x600] ;  /* 0x00060010080f7981 */ /* 0x000e22000c1e1900 */
[----:B------:R-:W-:Y:S01]  /*06e0*/  UIMAD.WIDE UR12, UR18, 0x4, UR22 ;  /* 0x00000004120c78a5 */ /* 0x000fe2000f8e0216 */
[----:B0-----:R-:W-:-:S05]  /*06f0*/  FADD R5, R12, R15 ;  /* 0x0000000f0c057221 */ /* 0x001fca0000000000 */
[----:B------:R0:W-:Y:S04]  /*0700*/  STG.E desc[UR16][R6.64+0x600], R5 ;  /* 0x0006000506007986 */ /* 0x0001e8000c101910 */
[----:B------:R-:W2:Y:S04]  /*0710*/  LDG.E R20, desc[UR16][R10.64+0x1000] ;  /* 0x001000100a147981 */ /* 0x000ea8000c1e1900 */
[----:B------:R-:W2:Y:S01]  /*0720*/  LDG.E R21, desc[UR16][R8.64+0x800] ;  /* 0x0008001008157981 */ /* 0x000ea2000c1e1900 */
[----:B------:R-:W-:Y:S01]  /*0730*/  MOV R14, UR20 ;  /* 0x00000014000e7c02 */ /* 0x000fe20008000f00 */
[----:B-1----:R-:W-:Y:S01]  /*0740*/  IMAD.U32 R13, RZ, RZ, UR13 ;  /* 0x0000000dff0d7e24 */ /* 0x002fe2000f8e00ff */
[----:B------:R-:W-:-:S02]  /*0750*/  MOV R15, UR21 ;  /* 0x00000015000f7c02 */ /* 0x000fc40008000f00 */
[----:B------:R-:W-:Y:S01]  /*0760*/  MOV R12, UR12 ;  /* 0x0000000c000c7c02 */ /* 0x000fe20008000f00 */
[----:B------:R-:W-:-:S04]  /*0770*/  IMAD.WIDE R14, R0, 0x4, R14 ;  /* 0x00000004000e7825 */ /* 0x000fc800078e020e */
[----:B------:R-:W-:-:S04]  /*0780*/  IMAD.WIDE R12, R0, 0x4, R12 ;  /* 0x00000004000c7825 */ /* 0x000fc800078e020c */
[----:B--2---:R-:W-:-:S05]  /*0790*/  FADD R21, R20, R21 ;  /* 0x0000001514157221 */ /* 0x004fca0000000000 */
[----:B------:R1:W-:Y:S04]  /*07a0*/  STG.E desc[UR16][R6.64+0x800], R21 ;  /* 0x0008001506007986 */ /* 0x0003e8000c101910 */
[----:B0-----:R-:W2:Y:S04]  /*07b0*/  LDG.E R5, desc[UR16][R12.64] ;  /* 0x000000100c057981 */ /* 0x001ea8000c1e1900 */
[----:B------:R-:W2:Y:S01]  /*07c0*/  LDG.E R10, desc[UR16][R14.64+-0x600] ;  /* 0xfffa00100e0a7981 */ /* 0x000ea2000c1e1900 */
[----:B------:R-:W-:Y:S02]  /*07d0*/  MOV R8, UR6 ;  /* 0x0000000600087c02 */ /* 0x000fe40008000f00 */
[----:B------:R-:W-:-:S03]  /*07e0*/  MOV R9, UR7 ;  /* 0x0000000700097c02 */ /* 0x000fc60008000f00 */
[----:B------:R-:W-:-:S04]  /*07f0*/  IMAD.WIDE R8, R0, 0x4, R8 ;  /* 0x0000000400087825 */ /* 0x000fc800078e0208 */
[----:B--2---:R-:W-:-:S05]  /*0800*/  FADD R5, R5, R10 ;  /* 0x0000000a05057221 */ /* 0x004fca0000000000 */
[----:B------:R0:W-:Y:S04]  /*0810*/  STG.E desc[UR16][R8.64+-0x600], R5 ;  /* 0xfffa000508007986 */ /* 0x0001e8000c101910 */
[----:B------:R-:W2:Y:S04]  /*0820*/  LDG.E R10, desc[UR16][R12.64+0x200] ;  /* 0x000200100c0a7981 */ /* 0x000ea8000c1e1900 */
[----:B------:R-:W2:Y:S02]  /*0830*/  LDG.E R11, desc[UR16][R14.64+-0x400] ;  /* 0xfffc00100e0b7981 */ /* 0x000ea4000c1e1900 */
[----:B--2---:R-:W-:-:S05]  /*0840*/  FADD R11, R10, R11 ;  /* 0x0000000b0a0b7221 */ /* 0x004fca0000000000 */
[----:B------:R2:W-:Y:S04]  /*0850*/  STG.E desc[UR16][R8.64+-0x400], R11 ;  /* 0xfffc000b08007986 */ /* 0x0005e8000c101910 */
[----:B-1----:R-:W3:Y:S04]  /*0860*/  LDG.E R6, desc[UR16][R12.64+0x400] ;  /* 0x000400100c067981 */ /* 0x002ee8000c1e1900 */
[----:B------:R-:W3:Y:S02]  /*0870*/  LDG.E R7, desc[UR16][R14.64+-0x200] ;  /* 0xfffe00100e077981 */ /* 0x000ee4000c1e1900 */
[----:B---3--:R-:W-:-:S05]  /*0880*/  FADD R7, R6, R7 ;  /* 0x0000000706077221 */ /* 0x008fca0000000000 */
        /* <DEDUP_REMOVED lines=10> */
[----:B--2---:R-:W4:Y:S02]  /*0930*/  LDG.E R11, desc[UR16][R14.64+0x400] ;  /* 0x000400100e0b7981 */ /* 0x004f24000c1e1900 */
[----:B----4-:R-:W-:-:S05]  /*0940*/  FADD R11, R6, R11 ;  /* 0x0000000b060b7221 */ /* 0x010fca0000000000 */
[----:B------:R3:W-:Y:S04]  /*0950*/  STG.E desc[UR16][R8.64+0x400], R11 ;  /* 0x0004000b08007986 */ /* 0x0007e8000c101910 */
[----:B------:R-:W2:Y:S04]  /*0960*/  LDG.E R6, desc[UR16][R12.64+0xc00] ;  /* 0x000c00100c067981 */ /* 0x000ea8000c1e1900 */
[----:B-1----:R-:W2:Y:S01]  /*0970*/  LDG.E R7, desc[UR16][R14.64+0x600] ;  /* 0x000600100e077981 */ /* 0x002ea2000c1e1900 */
        /* <DEDUP_REMOVED lines=8> */
.L_x_36:
[----:B------:R-:W-:Y:S05]  /*0a00*/  @!P0 EXIT ;  /* 0x000000000000894d */ /* 0x000fea0003800000 */
[----:B------:R-:W0:Y:S01]  /*0a10*/  LDCU.128 UR12, c[0x0][0x390] ;  /* 0x00007200ff0c77ac */ /* 0x000e220008000c00 */
[----:B------:R-:W1:Y:S01]  /*0a20*/  S2R R0, SR_TID.X ;  /* 0x0000000000007919 */ /* 0x000e620000002100 */
[----:B------:R-:W2:Y:S01]  /*0a30*/  LDCU.64 UR8, c[0x0][0x3a8] ;  /* 0x00007500ff0877ac */ /* 0x000ea20008000a00 */
[----:B------:R-:W-:Y:S01]  /*0a40*/  USHF.L.U32 UR10, UR10, 0x7, URZ ;  /* 0x000000070a0a7899 */ /* 0x000fe200080006ff */
[----:B------:R-:W4:Y:S03]  /*0a50*/  LDCU UR5, c[0x0][0x384] ;  /* 0x00007080ff0577ac */ /* 0x000f260008000800 */
[----:B------:R-:W-:-:S04]  /*0a60*/  UIMAD UR6, UR10, UR19, URZ ;  /* 0x000000130a0672a4 */ /* 0x000fc8000f8e02ff */
[----:B------:R-:W-:-:S04]  /*0a70*/  UIMAD.WIDE UR6, UR6, 0x4, URZ ;  /* 0x00000004060678a5 */ /* 0x000fc8000f8e02ff */
[----:B0-----:R-:W-:Y:S02]  /*0a80*/  UIADD3 UR14, UP0, UPT, UR6, UR14, URZ ;  /* 0x0000000e060e7290 */ /* 0x001fe4000ff1e0ff */
[----:B------:R-:W-:Y:S02]  /*0a90*/  UIADD3 UR12, UP2, UPT, UR6, UR12, URZ ;  /* 0x0000000c060c7290 */ /* 0x000fe4000ff5e0ff */
[----:B------:R-:W-:Y:S02]  /*0aa0*/  UIADD3.X UR15, UPT, UPT, UR7, UR15, URZ, UP0, !UPT ;  /* 0x0000000f070f7290 */ /* 0x000fe400087fe4ff */
[----:B------:R-:W-:Y:S01]  /*0ab0*/  UISETP.GE.U32.AND UP0, UPT, UR24, 0x8, UPT ;  /* 0x000000081800788c */ /* 0x000fe2000bf06070 */
[----:B------:R-:W-:Y:S01]  /*0ac0*/  MOV R6, UR14 ;  /* 0x0000000e00067c02 */ /* 0x000fe20008000f00 */
[----:B--2---:R-:W-:Y:S01]  /*0ad0*/  UIADD3 UR8, UP1, UPT, UR6, UR8, URZ ;  /* 0x0000000806087290 */ /* 0x004fe2000ff3e0ff */
[----:B------:R-:W-:Y:S01]  /*0ae0*/  MOV R2, UR12 ;  /* 0x0000000c00027c02 */ /* 0x000fe20008000f00 */
[----:B----4-:R-:W-:Y:S01]  /*0af0*/  ULOP3.LUT UR10, UR5, 0x7, URZ, 0xc0, !UPT ;  /* 0x00000007050a7892 */ /* 0x010fe2000f8ec0ff */
[----:B---3--:R-:W-:Y:S01]  /*0b00*/  IMAD.U32 R7, RZ, RZ, UR15 ;  /* 0x0000000fff077e24 */ /* 0x008fe2000f8e00ff */
[----:B------:R-:W-:-:S02]  /*0b10*/  UIADD3.X UR13, UPT, UPT, UR7, UR13, URZ, UP2, !UPT ;  /* 0x0000000d070d7290 */ /* 0x000fc400097fe4ff */
[----:B------:R-:W-:Y:S01]  /*0b20*/  UIADD3.X UR9, UPT, UPT, UR7, UR9, URZ, UP1, !UPT ;  /* 0x0000000907097290 */ /* 0x000fe20008ffe4ff */
[----:B------:R-:W-:Y:S02]  /*0b30*/  MOV R4, UR8 ;  /* 0x0000000800047c02 */ /* 0x000fe40008000f00 */
[----:B------:R-:W-:Y:S02]  /*0b40*/  ISETP.NE.AND P0, PT, RZ, UR10, PT ;  /* 0x0000000aff007c0c */ /* 0x000fe4000bf05270 */
[----:B------:R-:W-:Y:S02]  /*0b50*/  MOV R3, UR13 ;  /* 0x0000000d00037c02 */ /* 0x000fe40008000f00 */
[----:B------:R-:W-:Y:S01]  /*0b60*/  MOV R5, UR9 ;  /* 0x0000000900057c02 */ /* 0x000fe20008000f00 */
[----:B-1----:R-:W-:Y:S08]  /*0b70*/  BRA.U !UP0, `(.L_x_38) ;  /* 0x0000000108987547 */ /* 0x002ff0000b800000 */
[----:B------:R-:W-:-:S04]  /*0b80*/  MOV R13, UR4 ;  /* 0x00000004000d7c02 */ /* 0x000fc80008000f00 */
[----:B------:R-:W-:-:S05]  /*0b90*/  LEA R13, R13, R0, 0x7 ;  /* 0x000000000d0d7211 */ /* 0x000fca00078e38ff */
        /* <DEDUP_REMOVED lines=32> */
[----:B---3--:R-:W2:Y:S01]  /*0da0*/  LDG.E R21, desc[UR16][R8.64+0xe00] ;  /* 0x000e001008157981 */ /* 0x008ea2000c1e1900 */
[----:B------:R-:W-:Y:S01]  /*0db0*/  UIADD3 UR4, UPT, UPT, UR4, 0x8, URZ ;  /* 0x0000000804047890 */ /* 0x000fe2000fffe0ff */
[----:B--2---:R-:W-:-:S05]  /*0dc0*/  FADD R21, R14, R21 ;  /* 0x000000150e157221 */ /* 0x004fca0000000000 */
[----:B------:R0:W-:Y:S06]  /*0dd0*/  STG.E desc[UR16][R12.64+0xe00], R21 ;  /* 0x000e00150c007986 */ /* 0x0001ec000c101910 */
.L_x_38:
[----:B------:R-:W-:Y:S05]  /*0de0*/  @!P0 EXIT ;  /* 0x000000000000894d */ /* 0x000fea0003800000 */
[----:B------:R-:W-:Y:S02]  /*0df0*/  UISETP.GE.U32.AND UP0, UPT, UR10, 0x4, UPT ;  /* 0x000000040a00788c */ /* 0x000fe4000bf06070 */
[----:B------:R-:W-:-:S06]  /*0e00*/  ULOP3.LUT UR5, UR5, 0x3, URZ, 0xc0, !UPT ;  /* 0x0000000305057892 */ /* 0x000fcc000f8ec0ff */
[----:B------:R-:W-:Y:S01]  /*0e10*/  ISETP.NE.AND P0, PT, RZ, UR5, PT ;  /* 0x00000005ff007c0c */ /* 0x000fe2000bf05270 */
[----:B------:R-:W-:-:S12]  /*0e20*/  BRA.U !UP0, `(.L_x_39) ;  /* 0x0000000108587547 */ /* 0x000fd8000b800000 */
        /* <DEDUP_REMOVED lines=14> */
[----:B0-----:R-:W2:Y:S02]  /*0f10*/  LDG.E R13, desc[UR16][R4.64+0x400] ;  /* 0x00040010040d7981 */ /* 0x001ea4000c1e1900 */
[----:B--2---:R-:W-:-:S05]  /*0f20*/  FADD R13, R8, R13 ;  /* 0x0000000d080d7221 */ /* 0x004fca0000000000 */
[----:B------:R1:W-:Y:S04]  /*0f30*/  STG.E desc[UR16][R2.64+0x400], R13 ;  /* 0x0004000d02007986 */ /* 0x0003e8000c101910 */
[----:B------:R-:W2:Y:S04]  /*0f40*/  LDG.E R8, desc[UR16][R6.64+0x600] ;  /* 0x0006001006087981 */ /* 0x000ea8000c1e1900 */
[----:B------:R-:W2:Y:S01]  /*0f50*/  LDG.E R15, desc[UR16][R4.64+0x600] ;  /* 0x00060010040f7981 */ /* 0x000ea2000c1e1900 */
[----:B------:R-:W-:Y:S01]  /*0f60*/  UIADD3 UR4, UPT, UPT, UR4, 0x4, URZ ;  /* 0x0000000404047890 */ /* 0x000fe2000fffe0ff */
[----:B--2---:R-:W-:-:S05]  /*0f70*/  FADD R15, R8, R15 ;  /* 0x0000000f080f7221 */ /* 0x004fca0000000000 */
[----:B------:R1:W-:Y:S06]  /*0f80*/  STG.E desc[UR16][R2.64+0x600], R15 ;  /* 0x0006000f02007986 */ /* 0x0003ec000c101910 */
.L_x_39:
[----:B------:R-:W-:Y:S05]  /*0f90*/  @!P0 EXIT ;  /* 0x000000000000894d */ /* 0x000fea0003800000 */
[----:B------:R-:W2:Y:S01]  /*0fa0*/  LDCU.128 UR8, c[0x0][0x390] ;  /* 0x00007200ff0877ac */ /* 0x000ea20008000c00 */
[----:B-1----:R-:W-:Y:S01]  /*0fb0*/  IMAD.U32 R9, RZ, RZ, UR4 ;  /* 0x00000004ff097e24 */ /* 0x002fe2000f8e00ff */
[----:B------:R-:W1:Y:S04]  /*0fc0*/  LDCU.64 UR12, c[0x0][0x3a8] ;  /* 0x00007500ff0c77ac */ /* 0x000e680008000a00 */
[----:B------:R-:W-:Y:S01]  /*0fd0*/  LEA R9, R9, R0, 0x7 ;  /* 0x0000000009097211 */ /* 0x000fe200078e38ff */
[----:B--2---:R-:W-:Y:S02]  /*0fe0*/  UIMAD.WIDE UR6, UR18, 0x4, UR8 ;  /* 0x00000004120678a5 */ /* 0x004fe4000f8e0208 */
[----:B------:R-:W-:Y:S02]  /*0ff0*/  UIADD3 UR8, UPT, UPT, -UR5, URZ, URZ ;  /* 0x000000ff05087290 */ /* 0x000fe4000fffe1ff */
[----:B------:R-:W-:-:S02]  /*1000*/  UIMAD.WIDE UR10, UR18, 0x4, UR10 ;  /* 0x00000004120a78a5 */ /* 0x000fc4000f8e020a */
[----:B-1----:R-:W-:-:S12]  /*1010*/  UIMAD.WIDE UR4, UR18, 0x4, UR12 ;  /* 0x00000004120478a5 */ /* 0x002fd8000f8e020c */
.L_x_40:
[----:B------:R-:W-:Y:S02]  /*1020*/  MOV R4, UR4 ;  /* 0x0000000400047c02 */ /* 0x000fe40008000f00 */
[----:B------:R-:W-:Y:S02]  /*1030*/  MOV R5, UR5 ;  /* 0x0000000500057c02 */ /* 0x000fe40008000f00 */
[----:B------:R-:W-:Y:S02]  /*1040*/  MOV R6, UR10 ;  /* 0x0000000a00067c02 */ /* 0x000fe40008000f00 */
[----:B------:R-:W-:Y:S01]  /*1050*/  MOV R7, UR11 ;  /* 0x0000000b00077c02 */ /* 0x000fe20008000f00 */
[----:B------:R-:W-:-:S04]  /*1060*/  IMAD.WIDE R4, R9, 0x4, R4 ;  /* 0x0000000409047825 */ /* 0x000fc800078e0204 */
[----:B------:R-:W-:Y:S02]  /*1070*/  IMAD.WIDE R6, R9, 0x4, R6 ;  /* 0x0000000409067825 */ /* 0x000fe400078e0206 */
[----:B------:R-:W2:Y:S04]  /*1080*/  LDG.E R5, desc[UR16][R4.64] ;  /* 0x0000001004057981 */ /* 0x000ea8000c1e1900 */
[----:B------:R-:W2:Y:S01]  /*1090*/  LDG.E R6, desc[UR16][R6.64] ;  /* 0x0000001006067981 */ /* 0x000ea2000c1e1900 */
[----:B-1----:R-:W-:Y:S01]  /*10a0*/  MOV R2, UR6 ;  /* 0x0000000600027c02 */ /* 0x002fe20008000f00 */
[----:B------:R-:W-:Y:S01]  /*10b0*/  IMAD.U32 R3, RZ, RZ, UR7 ;  /* 0x00000007ff037e24 */ /* 0x000fe2000f8e00ff */
[----:B------:R-:W-:-:S03]  /*10c0*/  UIADD3 UR8, UPT, UPT, UR8, 0x1, URZ ;  /* 0x0000000108087890 */ /* 0x000fc6000fffe0ff */
[C---:B------:R-:W-:Y:S01]  /*10d0*/  IMAD.WIDE R2, R9.reuse, 0x4, R2 ;  /* 0x0000000409027825 */ /* 0x040fe200078e0202 */
[----:B------:R-:W-:Y:S01]  /*10e0*/  UISETP.NE.AND UP0, UPT, UR8, URZ, UPT ;  /* 0x000000ff0800728c */ /* 0x000fe2000bf05270 */
[----:B------:R-:W-:Y:S02]  /*10f0*/  IADD3 R9, PT, PT, R9, 0x80, RZ ;  /* 0x0000008009097810 */ /* 0x000fe40007ffe0ff */
[----:B--2---:R-:W-:-:S05]  /*1100*/  FADD R11, R6, R5 ;  /* 0x00000005060b7221 */ /* 0x004fca0000000000 */
[----:B------:R1:W-:Y:S01]  /*1110*/  STG.E desc[UR16][R2.64], R11 ;  /* 0x0000000b02007986 */ /* 0x0003e2000c101910 */
[----:B------:R-:W-:Y:S05]  /*1120*/  BRA.U UP0, `(.L_x_40) ;  /* 0xfffffffd00bc7547 */ /* 0x000fea000b83ffff */
[----:B------:R-:W-:Y:S05]  /*1130*/  EXIT ;  /* 0x000000000000794d */ /* 0x000fea0003800000 */
.L_x_35:
[----:B------:R-:W-:-:S06]  /*1140*/  UISETP.GE.AND UP0, UPT, UR5, 0x1, UPT ;  /* 0x000000010500788c */ /* 0x000fcc000bf06270 */
[----:B------:R-:W-:-:S13]  /*1150*/  PLOP3.LUT P0, PT, PT, PT, UP0, 0x80, 0x8 ;  /* 0x000000000008781c */ /* 0x000fda0003f0f008 */
[----:B012---:R-:W-:Y:S05]  /*1160*/  @!P0 EXIT ;  /* 0x000000000000894d */ /* 0x007fea0003800000 */
[----:B------:R-:W0:Y:S01]  /*1170*/  LDCU UR4, c[0x0][0x384] ;  /* 0x00007080ff0477ac */ /* 0x000e220008000800 */
[----:B------:R-:W1:Y:S01]  /*1180*/  S2R R0, SR_TID.X ;  /* 0x0000000000007919 */ /* 0x000e620000002100 */
[----:B------:R-:W-:Y:S01]  /*1190*/  HFMA2 R9, -RZ, RZ, 0, 0 ;  /* 0x00000000ff097431 */ /* 0x000fe200000001ff */
[----:B------:R-:W2:Y:S01]  /*11a0*/  LDCU.64 UR8, c[0x0][0x3a8] ;  /* 0x00007500ff0877ac */ /* 0x000ea20008000a00 */
[----:B------:R-:W3:Y:S01]  /*11b0*/  LDCU.128 UR12, c[0x0][0x390] ;  /* 0x00007200ff0c77ac */ /* 0x000ee20008000c00 */
[----:B0-----:R-:W-:-:S04]  /*11c0*/  USHF.L.U32 UR4, UR4, 0x7, URZ ;  /* 0x0000000704047899 */ /* 0x001fc800080006ff */
[----:B------:R-:W-:-:S04]  /*11d0*/  UIMAD UR4, UR4, UR19, URZ ;  /* 0x00000013040472a4 */ /* 0x000fc8000f8e02ff */
[----:B------:R-:W-:-:S04]  /*11e0*/  UIMAD.WIDE UR6, UR4, 0x4, URZ ;  /* 0x00000004040678a5 */ /* 0x000fc8000f8e02ff */
[----:B--2---:R-:W-:Y:S02]  /*11f0*/  UIADD3 UR8, UP0, UPT, UR6, UR8, URZ ;  /* 0x0000000806087290 */ /* 0x004fe4000ff1e0ff */
[----:B---3--:R-:W-:Y:S02]  /*1200*/  UIADD3 UR14, UP1, UPT, UR6, UR14, URZ ;  /* 0x0000000e060e7290 */ /* 0x008fe4000ff3e0ff */
[----:B------:R-:W-:Y:S02]  /*1210*/  UIADD3.X UR9, UPT, UPT, UR7, UR9, URZ, UP0, !UPT ;  /* 0x0000000907097290 */ /* 0x000fe400087fe4ff */
[----:B------:R-:W-:Y:S01]  /*1220*/  UISETP.GE.U32.AND UP0, UPT, UR5, 0x8, UPT ;  /* 0x000000080500788c */ /* 0x000fe2000bf06070 */
[----:B------:R-:W-:Y:S01]  /*1230*/  MOV R2, UR8 ;  /* 0x0000000800027c02 */ /* 0x000fe20008000f00 */
[----:B------:R-:W-:Y:S01]  /*1240*/  UIADD3 UR12, UP2, UPT, UR6, UR12, URZ ;  /* 0x0000000c060c7290 */ /* 0x000fe2000ff5e0ff */
[----:B------:R-:W-:Y:S01]  /*1250*/  MOV R4, UR14 ;  /* 0x0000000e00047c02 */ /* 0x000fe20008000f00 */
[----:B------:R-:W-:Y:S01]  /*1260*/  UIADD3.X UR15, UPT, UPT, UR7, UR15, URZ, UP1, !UPT ;  /* 0x0000000f070f7290 */ /* 0x000fe20008ffe4ff */
[----:B------:R-:W-:Y:S01]  /*1270*/  MOV R3, UR9 ;  /* 0x0000000900037c02 */ /* 0x000fe20008000f00 */
[----:B------:R-:W-:-:S02]  /*1280*/  UIADD3.X UR13, UPT, UPT, UR7, UR13, URZ, UP2, !UPT ;  /* 0x0000000d070d7290 */ /* 0x000fc400097fe4ff */
[----:B------:R-:W-:Y:S01]  /*1290*/  MOV R6, UR12 ;  /* 0x0000000c00067c02 */ /* 0x000fe20008000f00 */
[----:B------:R-:W-:Y:S01]  /*12a0*/  ULOP3.LUT UR6, UR5, 0x7, URZ, 0xc0, !UPT ;  /* 0x0000000705067892 */ /* 0x000fe2000f8ec0ff */
[----:B------:R-:W-:Y:S02]  /*12b0*/  MOV R5, UR15 ;  /* 0x0000000f00057c02 */ /* 0x000fe40008000f00 */
[----:B------:R-:W-:Y:S01]  /*12c0*/  IMAD.U32 R7, RZ, RZ, UR13 ;  /* 0x0000000dff077e24 */ /* 0x000fe2000f8e00ff */
[----:B-1----:R-:W-:Y:S08]  /*12d0*/  BRA.U !UP0, `(.L_x_41) ;  /* 0x0000000108fc7547 */ /* 0x002ff0000b800000 */
[----:B------:R-:W-:Y:S01]  /*12e0*/  ULOP3.LUT UR4, UR5, 0x7ffffff8, URZ, 0xc0, !UPT ;  /* 0x7ffffff805047892 */ /* 0x000fe2000f8ec0ff */
[----:B------:R-:W-:-:S05]  /*12f0*/  MOV R8, RZ ;  /* 0x000000ff00087202 */ /* 0x000fca0000000f00 */
[----:B------:R-:W-:-:S07]  /*1300*/  MOV R9, UR4 ;  /* 0x0000000400097c02 */ /* 0x000fce0008000f00 */
.L_x_44:
[----:B0-----:R-:W-:-:S04]  /*1310*/  LEA R15, R8, R0, 0x7 ;  /* 0x00000000080f7211 */ /* 0x001fc800078e38ff */
        /* <DEDUP_REMOVED lines=21> */
[----:B------:R-:W-:-:S05]  /*1470*/  VIADD R18, R15, 0x180 ;  /* 0x000001800f127836 */ /* 0x000fca0000000000 */
[----:B------:R-:W-:Y:S01]  /*1480*/  ISETP.GE.AND P1, PT, R18, UR10, PT ;  /* 0x0000000a12007c0c */ /* 0x000fe2000bf26270 */
[----:B--2---:R-:W-:-:S05]  /*1490*/  @!P0 FADD R19, R14, R19 ;  /* 0x000000130e138221 */ /* 0x004fca0000000000 */
[----:B------:R1:W-:Y:S07]  /*14a0*/  @!P0 STG.E desc[UR16][R16.64+0x200], R19 ;  /* 0x0002001310008986 */ /* 0x0003ee000c101910 */
[----:B------:R-:W2:Y:S04]  /*14b0*/  @!P1 LDG.E R14, desc[UR16][R10.64+0x400] ;  /* 0x000400100a0e9981 */ /* 0x000ea8000c1e1900 */
[----:B0-----:R-:W2:Y:S01]  /*14c0*/  @!P1 LDG.E R21, desc[UR16][R12.64+0x400] ;  /* 0x000400100c159981 */ /* 0x001ea2000c1e1900 */
[----:B------:R-:W-:-:S04]  /*14d0*/  IADD3 R18, PT, PT, R15, 0x200, RZ ;  /* 0x000002000f127810 */ /* 0x000fc80007ffe0ff */
[----:B------:R-:W-:Y:S01]  /*14e0*/  ISETP.GE.AND P0, PT, R18, UR10, PT ;  /* 0x0000000a12007c0c */ /* 0x000fe2000bf06270 */
[----:B--2---:R-:W-:-:S05]  /*14f0*/  @!P1 FADD R21, R14, R21 ;  /* 0x000000150e159221 */ /* 0x004fca0000000000 */
[----:B------:R0:W-:Y:S07]  /*1500*/  @!P1 STG.E desc[UR16][R16.64+0x400], R21 ;  /* 0x0004001510009986 */ /* 0x0001ee000c101910 */
[----:B------:R-:W2:Y:S04]  /*1510*/  @!P0 LDG.E R14, desc[UR16][R10.64+0x600] ;  /* 0x000600100a0e8981 */ /* 0x000ea8000c1e1900 */
[----:B------:R-:W2:Y:S01]  /*1520*/  @!P0 LDG.E R23, desc[UR16][R12.64+0x600] ;  /* 0x000600100c178981 */ /* 0x000ea2000c1e1900 */
[----:B------:R-:W-:-:S04]  /*1530*/  IADD3 R18, PT, PT, R15, 0x280, RZ ;  /* 0x000002800f127810 */ /* 0x000fc80007ffe0ff */
[----:B------:R-:W-:Y:S01]  /*1540*/  ISETP.GE.AND P1, PT, R18, UR10, PT ;  /* 0x0000000a12007c0c */ /* 0x000fe2000bf26270 */
[----:B--2---:R-:W-:-:S05]  /*1550*/  @!P0 FADD R23, R14, R23 ;  /* 0x000000170e178221 */ /* 0x004fca0000000000 */
[----:B------:R2:W-:Y:S07]  /*1560*/  @!P0 STG.E desc[UR16][R16.64+0x600], R23 ;  /* 0x0006001710008986 */ /* 0x0005ee000c101910 */
[----:B------:R-:W3:Y:S04]  /*1570*/  @!P1 LDG.E R14, desc[UR16][R10.64+0x800] ;  /* 0x000800100a0e9981 */ /* 0x000ee8000c1e1900 */
[----:B-1----:R-:W3:Y:S01]  /*1580*/  @!P1 LDG.E R19, desc[UR16][R12.64+0x800] ;  /* 0x000800100c139981 */ /* 0x002ee2000c1e1900 */
[----:B------:R-:W-:-:S04]  /*1590*/  IADD3 R18, PT, PT, R15, 0x300, RZ ;  /* 0x000003000f127810 */ /* 0x000fc80007ffe0ff */
[----:B------:R-:W-:Y:S01]  /*15a0*/  ISETP.GE.AND P0, PT, R18, UR10, PT ;  /* 0x0000000a12007c0c */ /* 0x000fe2000bf06270 */
[----:B---3--:R-:W-:-:S05]  /*15b0*/  @!P1 FADD R19, R14, R19 ;  /* 0x000000130e139221 */ /* 0x008fca0000000000 */
[----:B------:R2:W-:Y:S07]  /*15c0*/  @!P1 STG.E desc[UR16][R16.64+0x800], R19 ;  /* 0x0008001310009986 */ /* 0x0005ee000c101910 */
[----:B------:R-:W3:Y:S04]  /*15d0*/  @!P0 LDG.E R14, desc[UR16][R10.64+0xa00] ;  /* 0x000a00100a0e8981 */ /* 0x000ee8000c1e1900 */
[----:B0-----:R-:W3:Y:S01]  /*15e0*/  @!P0 LDG.E R21, desc[UR16][R12.64+0xa00] ;  /* 0x000a00100c158981 */ /* 0x001ee2000c1e1900 */
[----:B------:R-:W-:Y:S01]  /*15f0*/  IADD3 R15, PT, PT, R15, 0x380, RZ ;  /* 0x000003800f0f7810 */ /* 0x000fe20007ffe0ff */
[----:B------:R-:W-:Y:S01]  /*1600*/  BSSY.RECONVERGENT B0, `(.L_x_42) ;  /* 0x000000b000007945 */ /* 0x000fe20003800200 */
[----:B------:R-:W-:-:S04]  /*1610*/  IADD3 R8, PT, PT, R8, 0x8, RZ ;  /* 0x0000000808087810 */ /* 0x000fc80007ffe0ff */
[----:B------:R-:W-:Y:S01]  /*1620*/  ISETP.NE.AND P1, PT, R8, R9, PT ;  /* 0x000000090800720c */ /* 0x000fe20003f25270 */
[----:B---3--:R-:W-:-:S05]  /*1630*/  @!P0 FADD R21, R14, R21 ;  /* 0x000000150e158221 */ /* 0x008fca0000000000 */
[----:B------:R2:W-:Y:S01]  /*1640*/  @!P0 STG.E desc[UR16][R16.64+0xa00], R21 ;  /* 0x000a001510008986 */ /* 0x0005e2000c101910 */
[----:B------:R-:W-:-:S13]  /*1650*/  ISETP.GE.AND P0, PT, R15, UR10, PT ;  /* 0x0000000a0f007c0c */ /* 0x000fda000bf06270 */
[----:B--2---:R-:W-:Y:S05]  /*1660*/  @P0 BRA `(.L_x_43) ;  /* 0x0000000000100947 */ /* 0x004fea0003800000 */
[----:B------:R-:W2:Y:S04]  /*1670*/  LDG.E R10, desc[UR16][R10.64+0xc00] ;  /* 0x000c00100a0a7981 */ /* 0x000ea8000c1e1900 */
[----:B------:R-:W2:Y:S02]  /*1680*/  LDG.E R13, desc[UR16][R12.64+0xc00] ;  /* 0x000c00100c0d7981 */ /* 0x000ea4000c1e1900 */
[----:B--2---:R-:W-:-:S05]  /*1690*/  FADD R15, R10, R13 ;  /* 0x0000000d0a0f7221 */ /* 0x004fca0000000000 */
[----:B------:R0:W-:Y:S02]  /*16a0*/  STG.E desc[UR16][R16.64+0xc00], R15 ;  /* 0x000c000f10007986 */ /* 0x0001e4000c101910 */
.L_x_43:
[----:B------:R-:W-:Y:S05]  /*16b0*/  BSYNC.RECONVERGENT B0 ;  /* 0x0000000000007941 */ /* 0x000fea0003800200 */
.L_x_42:
[----:B------:R-:W-:Y:S05]  /*16c0*/  @P1 BRA `(.L_x_44) ;  /* 0xfffffffc00101947 */ /* 0x000fea000383ffff */
.L_x_41:
[----:B------:R-:W-:-:S13]  /*16d0*/  ISETP.NE.AND P0, PT, RZ, UR6, PT ;  /* 0x00000006ff007c0c */ /* 0x000fda000bf05270 */
[----:B------:R-:W-:Y:S05]  /*16e0*/  @!P0 EXIT ;  /* 0x000000000000894d */ /* 0x000fea0003800000 */
[----:B------:R-:W1:Y:S01]  /*16f0*/  LDC R8, c[0x0][0x384] ;  /* 0x0000e100ff087b82 */ /* 0x000e620000000800 */
[----:B------:R-:W-:Y:S01]  /*1700*/  UISETP.GE.U32.AND UP0, UPT, UR6, 0x4, UPT ;  /* 0x000000040600788c */ /* 0x000fe2000bf06070 */
[----:B-1----:R-:W-:-:S04]  /*1710*/  LOP3.LUT R24, R8, 0x3, RZ, 0xc0, !PT ;  /* 0x0000000308187812 */ /* 0x002fc800078ec0ff */
[----:B------:R-:W-:-:S04]  /*1720*/  ISETP.NE.AND P0, PT, R24, RZ, PT ;  /* 0x000000ff1800720c */ /* 0x000fc80003f05270 */
[----:B------:R-:W-:Y:S09]  /*1730*/  BRA.U !UP0, `(.L_x_45) ;  /* 0x0000000108947547 */ /* 0x000ff2000b800000 */
[----:B------:R-:W-:-:S04]  /*1740*/  LEA R11, R9, R0, 0x7 ;  /* 0x00000000090b7211 */ /* 0x000fc800078e38ff */
[----:B------:R-:W-:-:S13]  /*1750*/  ISETP.GE.AND P2, PT, R11, UR10, PT ;  /* 0x0000000a0b007c0c */ /* 0x000fda000bf46270 */
[----:B0-----:R-:W-:-:S04]  /*1760*/  @!P2 IMAD.WIDE R14, R11, 0x4, R4 ;  /* 0x000000040b0ea825 */ /* 0x001fc800078e0204 */
[C---:B------:R-:W-:Y:S02]  /*1770*/  @!P2 IMAD.WIDE R16, R11.reuse, 0x4, R2 ;  /* 0x000000040b10a825 */ /* 0x040fe400078e0202 */
[----:B------:R-:W2:Y:S04]  /*1780*/  @!P2 LDG.E R14, desc[UR16][R14.64] ;  /* 0x000000100e0ea981 */ /* 0x000ea8000c1e1900 */
[----:B------:R-:W2:Y:S01]  /*1790*/  @!P2 LDG.E R17, desc[UR16][R16.64] ;  /* 0x000000101011a981 */ /* 0x000ea2000c1e1900 */
[C---:B------:R-:W-:Y:S02]  /*17a0*/  VIADD R23, R11.reuse, 0x80 ;  /* 0x000000800b177836 */ /* 0x040fe40000000000 */
        /* <DEDUP_REMOVED lines=8> */
[----:B------:R-:W-:Y:S01]  /*1830*/  IADD3 R29, PT, PT, R11, 0x100, RZ ;  /* 0x000001000b1d7810 */ /* 0x000fe20007ffe0ff */
        /* <DEDUP_REMOVED lines=15> */
[----:B------:R-:W3:Y:S04]  /*1930*/  @!P1 LDG.E R12, desc[UR16][R12.64] ;  /* 0x000000100c0c9981 */ /* 0x000ee8000c1e1900 */
[----:B------:R-:W3:Y:S01]  /*1940*/  @!P1 LDG.E R19, desc[UR16][R18.64] ;  /* 0x0000001012139981 */ /* 0x000ee2000c1e1900 */
[----:B-1----:R-:W-:Y:S01]  /*1950*/  @!P1 IMAD.WIDE R14, R25, 0x4, R6 ;  /* 0x00000004190e9825 */ /* 0x002fe200078e0206 */
[----:B------:R-:W-:-:S03]  /*1960*/  IADD3 R9, PT, PT, R9, 0x4, RZ ;  /* 0x0000000409097810 */ /* 0x000fc60007ffe0ff */
[----:B---3--:R-:W-:-:S05]  /*1970*/  @!P1 FADD R17, R12, R19 ;  /* 0x000000130c119221 */ /* 0x008fca0000000000 */
[----:B------:R2:W-:Y:S02]  /*1980*/  @!P1 STG.E desc[UR16][R14.64], R17 ;  /* 0x000000110e009986 */ /* 0x0005e4000c101910 */
.L_x_45:
[----:B------:R-:W-:Y:S05]  /*1990*/  @!P0 EXIT ;  /* 0x000000000000894d */ /* 0x000fea0003800000 */
[----:B------:R-:W-:Y:S02]  /*19a0*/  ISETP.NE.AND P1, PT, R24, 0x1, PT ;  /* 0x000000011800780c */ /* 0x000fe40003f25270 */
[----:B------:R-:W-:-:S04]  /*19b0*/  LOP3.LUT R8, R8, 0x1, RZ, 0xc0, !PT ;  /* 0x0000000108087812 */ /* 0x000fc800078ec0ff */
[----:B------:R-:W-:-:S07]  /*19c0*/  ISETP.NE.U32.AND P0, PT, R8, 0x1, PT ;  /* 0x000000010800780c */ /* 0x000fce0003f05070 */
[----:B------:R-:W-:Y:S06]  /*19d0*/  @!P1 BRA `(.L_x_46) ;  /* 0x00000000004c9947 */ /* 0x000fec0003800000 */
[----:B0-2---:R-:W-:-:S04]  /*19e0*/  LEA R15, R9, R0, 0x7 ;  /* 0x00000000090f7211 */ /* 0x005fc800078e38ff */
        /* <DEDUP_REMOVED lines=18> */
.L_x_46:
[----:B------:R-:W-:Y:S05]  /*1b10*/  @P0 EXIT ;  /* 0x000000000000094d */ /* 0x000fea0003800000 */
[----:B------:R-:W-:-:S04]  /*1b20*/  LEA R9, R9, R0, 0x7 ;  /* 0x0000000009097211 */ /* 0x000fc800078e38ff */
[----:B------:R-:W-:-:S13]  /*1b30*/  ISETP.GE.AND P0, PT, R9, UR10, PT ;  /* 0x0000000a09007c0c */ /* 0x000fda000bf06270 */
[----:B------:R-:W-:Y:S05]  /*1b40*/  @P0 EXIT ;  /* 0x000000000000094d */ /* 0x000fea0003800000 */
[----:B------:R-:W-:-:S04]  /*1b50*/  IMAD.WIDE R4, R9, 0x4, R4 ;  /* 0x0000000409047825 */ /* 0x000fc800078e0204 */
[C---:B------:R-:W-:Y:S02]  /*1b60*/  IMAD.WIDE R2, R9.reuse, 0x4, R2 ;  /* 0x0000000409027825 */ /* 0x040fe400078e0202 */
[----:B------:R-:W3:Y:S04]  /*1b70*/  LDG.E R4, desc[UR16][R4.64] ;  /* 0x0000001004047981 */ /* 0x000ee8000c1e1900 */
[----:B------:R-:W3:Y:S01]  /*1b80*/  LDG.E R3, desc[UR16][R2.64] ;  /* 0x0000001002037981 */ /* 0x000ee2000c1e1900 */
[----:B------:R-:W-:-:S04]  /*1b90*/  IMAD.WIDE R6, R9, 0x4, R6 ;  /* 0x0000000409067825 */ /* 0x000fc800078e0206 */
[----:B---3--:R-:W-:-:S05]  /*1ba0*/  FADD R9, R4, R3 ;  /* 0x0000000304097221 */ /* 0x008fca0000000000 */
[----:B------:R-:W-:Y:S01]  /*1bb0*/  STG.E desc[UR16][R6.64], R9 ;  /* 0x0000000906007986 */ /* 0x000fe2000c101910 */
[----:B------:R-:W-:Y:S05]  /*1bc0*/  EXIT ;  /* 0x000000000000794d */ /* 0x000fea0003800000 */
.L_x_47:
        /* <DEDUP_REMOVED lines=11> */
.L_x_50:


//--------------------- .text._ZN3cub18CUB_300001_SM_10006detail11EmptyKernelIvEEvv --------------------------
	.section	.text._ZN3cub18CUB_300001_SM_10006detail11EmptyKernelIvEEvv,"ax",@progbits
	.align	128
        .global         _ZN3cub18CUB_300001_SM_10006detail11EmptyKernelIvEEvv
        .type           _ZN3cub18CUB_300001_SM_10006detail11EmptyKernelIvEEvv,@function
        .size           _ZN3cub18CUB_300001_SM_10006detail11EmptyKernelIvEEvv,(.L_x_51 - _ZN3cub18CUB_300001_SM_10006detail11EmptyKernelIvEEvv)
        .other          _ZN3cub18CUB_300001_SM_10006detail11EmptyKernelIvEEvv,@"STO_CUDA_ENTRY STV_DEFAULT"
_ZN3cub18CUB_300001_SM_10006detail11EmptyKernelIvEEvv:
.text._ZN3cub18CUB_300001_SM_10006detail11EmptyKernelIvEEvv:
[----:B------:R-:W-:Y:S01]  /*0000*/  LDC R1, c[0x0][0x37c] ;  /* 0x0000df00ff017b82 */ /* 0x000fe20000000800 */
[----:B------:R-:W-:Y:S05]  /*0010*/  EXIT ;  /* 0x000000000000794d */ /* 0x000fea0003800000 */
.L_x_48:
        /* <DEDUP_REMOVED lines=14> */
.L_x_51:


//--------------------- .nv.shared.reserved.0     --------------------------
	.section	.nv.shared.reserved.0,"aw",@nobits
	.weak		__nv_reservedSMEM_offset_0_alias
	.size		__nv_reservedSMEM_offset_0_alias, 0, 64
	.other		__nv_reservedSMEM_offset_0_alias,@"STO_CUDA_RESERVED_SHARED STV_DEFAULT"
__nv_reservedSMEM_offset_0_alias:
	.zero		0
	.zero		64


//--------------------- .nv.global                --------------------------
	.section	.nv.global,"aw",@nobits
.nv.global:
	.type		_ZN30_INTERNAL_ae0647f5_4_k_cu_main6thrust24THRUST_300001_SM_1000_NS3seqE,@object
	.size		_ZN30_INTERNAL_ae0647f5_4_k_cu_main6thrust24THRUST_300001_SM_1000_NS3seqE,(_ZN30_INTERNAL_ae0647f5_4_k_cu_main4cuda3std3__48in_placeE - _ZN30_INTERNAL_ae0647f5_4_k_cu_main6thrust24THRUST_300001_SM_1000_NS3seqE)
_ZN30_INTERNAL_ae0647f5_4_k_cu_main6thrust24THRUST_300001_SM_1000_NS3seqE:
	.zero		1
	.type		_ZN30_INTERNAL_ae0647f5_4_k_cu_main4cuda3std3__48in_placeE,@object
	.size		_ZN30_INTERNAL_ae0647f5_4_k_cu_main4cuda3std3__48in_placeE,(_ZN30_INTERNAL_ae0647f5_4_k_cu_main4cuda3std6ranges3__45__cpo4sizeE - _ZN30_INTERNAL_ae0647f5_4_k_cu_main4cuda3std3__48in_placeE)
_ZN30_INTERNAL_ae0647f5_4_k_cu_main4cuda3std3__48in_placeE:
	.zero		1
	.type		_ZN30_INTERNAL_ae0647f5_4_k_cu_main4cuda3std6ranges3__45__cpo4sizeE,@object
	.size		_ZN30_INTERNAL_ae0647f5_4_k_cu_main4cuda3std6ranges3__45__cpo4sizeE,(_ZN30_INTERNAL_ae0647f5_4_k_cu_main6thrust24THRUST_300001_SM_1000_NS12placeholders2_3E - _ZN30_INTERNAL_ae0647f5_4_k_cu_main4cuda3std6ranges3__45__cpo4sizeE)
_ZN30_INTERNAL_ae0647f5_4_k_cu_main4cuda3std6ranges3__45__cpo4sizeE:
	.zero		1
	.type		_ZN30_INTERNAL_ae0647f5_4_k_cu_main6thrust24THRUST_300001_SM_1000_NS12placeholders2_3E,@object
	.size		_ZN30_INTERNAL_ae0647f5_4_k_cu_main6thrust24THRUST_300001_SM_1000_NS12placeholders2_3E,(_ZN30_INTERNAL_ae0647f5_4_k_cu_main4cuda3std3__45__cpo6cbeginE - _ZN30_INTERNAL_ae0647f5_4_k_cu_main6thrust24THRUST_300001_SM_1000_NS12placeholders2_3E)
_ZN30_INTERNAL_ae0647f5_4_k_cu_main6thrust24THRUST_300001_SM_1000_NS12placeholders2_3E:
	.zero		1
	.type		_ZN30_INTERNAL_ae0647f5_4_k_cu_main4cuda3std3__45__cpo6cbeginE,@object
	.size		_ZN30_INTERNAL_ae0647f5_4_k_cu_main4cuda3std3__45__cpo6cbeginE,(_ZN30_INTERNAL_ae0647f5_4_k_cu_main4cuda3std6ranges3__45__cpo6cbeginE - _ZN30_INTERNAL_ae0647f5_4_k_cu_main4cuda3std3__45__cpo6cbeginE)
_ZN30_INTERNAL_ae0647f5_4_k_cu_main4cuda3std3__45__cpo6cbeginE:
	.zero		1
	.type		_ZN30_INTERNAL_ae0647f5_4_k_cu_main4cuda3std6ranges3__45__cpo6cbeginE,@object
	.size		_ZN30_INTERNAL_ae0647f5_4_k_cu_main4cuda3std6ranges3__45__cpo6cbeginE,(_ZN30_INTERNAL_ae0647f5_4_k_cu_main6thrust24THRUST_300001_SM_1000_NS12placeholders2_7E - _ZN30_INTERNAL_ae0647f5_4_k_cu_main4cuda3std6ranges3__45__cpo6cbeginE)
_ZN30_INTERNAL_ae0647f5_4_k_cu_main4cuda3std6ranges3__45__cpo6cbeginE:
	.zero		1
	.type		_ZN30_INTERNAL_ae0647f5_4_k_cu_main6thrust24THRUST_300001_SM_1000_NS12placeholders2_7E,@object
	.size		_ZN30_INTERNAL_ae0647f5_4_k_cu_main6thrust24THRUST_300001_SM_1000_NS12placeholders2_7E,(_ZN30_INTERNAL_ae0647f5_4_k_cu_main4cuda3std3__45__cpo7crbeginE - _ZN30_INTERNAL_ae0647f5_4_k_cu_main6thrust24THRUST_300001_SM_1000_NS12placeholders2_7E)
_ZN30_INTERNAL_ae0647f5_4_k_cu_main6thrust24THRUST_300001_SM_1000_NS12placeholders2_7E:
	.zero		1
	.type		_ZN30_INTERNAL_ae0647f5_4_k_cu_main4cuda3std3__45__cpo7crbeginE,@object
	.size		_ZN30_INTERNAL_ae0647f5_4_k_cu_main4cuda3std3__45__cpo7crbeginE,(_ZN30_INTERNAL_ae0647f5_4_k_cu_main4cuda3std6ranges3__45__cpo4nextE - _ZN30_INTERNAL_ae0647f5_4_k_cu_main4cuda3std3__45__cpo7crbeginE)
_ZN30_INTERNAL_ae0647f5_4_k_cu_main4cuda3std3__45__cpo7crbeginE:
	.zero		1
	.type		_ZN30_INTERNAL_ae0647f5_4_k_cu_main4cuda3std6ranges3__45__cpo4nextE,@object
	.size		_ZN30_INTERNAL_ae0647f5_4_k_cu_main4cuda3std6ranges3__45__cpo4nextE,(_ZN30_INTERNAL_ae0647f5_4_k_cu_main4cuda3std6ranges3__45__cpo4swapE - _ZN30_INTERNAL_ae0647f5_4_k_cu_main4cuda3std6ranges3__45__cpo4nextE)
_ZN30_INTERNAL_ae0647f5_4_k_cu_main4cuda3std6ranges3__45__cpo4nextE:
	.zero		1
	.type		_ZN30_INTERNAL_ae0647f5_4_k_cu_main4cuda3std6ranges3__45__cpo4swapE,@object
	.size		_ZN30_INTERNAL_ae0647f5_4_k_cu_main4cuda3std6ranges3__45__cpo4swapE,(_ZN30_INTERNAL_ae0647f5_4_k_cu_main6thrust24THRUST_300001_SM_1000_NS8cuda_cub10par_nosyncE - _ZN30_INTERNAL_ae0647f5_4_k_cu_main4cuda3std6ranges3__45__cpo4swapE)
_ZN30_INTERNAL_ae0647f5_4_k_cu_main4cuda3std6ranges3__45__cpo4swapE:
	.zero		1
	.type		_ZN30_INTERNAL_ae0647f5_4_k_cu_main6thrust24THRUST_300001_SM_1000_NS8cuda_cub10par_nosyncE,@object
	.size		_ZN30_INTERNAL_ae0647f5_4_k_cu_main6thrust24THRUST_300001_SM_1000_NS8cuda_cub10par_nosyncE,(_ZN30_INTERNAL_ae0647f5_4_k_cu_main6thrust24THRUST_300001_SM_1000_NS12placeholders2_9E - _ZN30_INTERNAL_ae0647f5_4_k_cu_main6thrust24THRUST_300001_SM_1000_NS8cuda_cub10par_nosyncE)
_ZN30_INTERNAL_ae0647f5_4_k_cu_main6thrust24THRUST_300001_SM_1000_NS8cuda_cub10par_nosyncE:
	.zero		1
	.type		_ZN30_INTERNAL_ae0647f5_4_k_cu_main6thrust24THRUST_300001_SM_1000_NS12placeholders2_9E,@object
	.size		_ZN30_INTERNAL_ae0647f5_4_k_cu_main6thrust24THRUST_300001_SM_1000_NS12placeholders2_9E,(_ZN30_INTERNAL_ae0647f5_4_k_cu_main4cuda3std3__432_GLOBAL__N__ae0647f5_4_k_cu_main6ignoreE - _ZN30_INTERNAL_ae0647f5_4_k_cu_main6thrust24THRUST_300001_SM_1000_NS12placeholders2_9E)
_ZN30_INTERNAL_ae0647f5_4_k_cu_main6thrust24THRUST_300001_SM_1000_NS12placeholders2_9E:
	.zero		1
	.type		_ZN30_INTERNAL_ae0647f5_4_k_cu_main4cuda3std3__432_GLOBAL__N__ae0647f5_4_k_cu_main6ignoreE,@object
	.size		_ZN30_INTERNAL_ae0647f5_4_k_cu_main4cuda3std3__432_GLOBAL__N__ae0647f5_4_k_cu_main6ignoreE,(_ZN30_INTERNAL_ae0647f5_4_k_cu_main4cuda3std6ranges3__45__cpo4dataE - _ZN30_INTERNAL_ae0647f5_4_k_cu_main4cuda3std3__432_GLOBAL__N__ae0647f5_4_k_cu_main6ignoreE)
_ZN30_INTERNAL_ae0647f5_4_k_cu_main4cuda3std3__432_GLOBAL__N__ae0647f5_4_k_cu_main6ignoreE:
	.zero		1
	.type		_ZN30_INTERNAL_ae0647f5_4_k_cu_main4cuda3std6ranges3__45__cpo4dataE,@object
	.size		_ZN30_INTERNAL_ae0647f5_4_k_cu_main4cuda3std6ranges3__45__cpo4dataE,(_ZN30_INTERNAL_ae0647f5_4_k_cu_main6thrust24THRUST_300001_SM_1000_NS12placeholders2_1E - _ZN30_INTERNAL_ae0647f5_4_k_cu_main4cuda3std6ranges3__45__cpo4dataE)
_ZN30_INTERNAL_ae0647f5_4_k_cu_main4cuda3std6ranges3__45__cpo4dataE:
	.zero		1
	.type		_ZN30_INTERNAL_ae0647f5_4_k_cu_main6thrust24THRUST_300001_SM_1000_NS12placeholders2_1E,@object
	.size		_ZN30_INTERNAL_ae0647f5_4_k_cu_main6thrust24THRUST_300001_SM_1000_NS12placeholders2_1E,(_ZN30_INTERNAL_ae0647f5_4_k_cu_main4cuda3std3__45__cpo5beginE - _ZN30_INTERNAL_ae0647f5_4_k_cu_main6thrust24THRUST_300001_SM_1000_NS12placeholders2_1E)
_ZN30_INTERNAL_ae0647f5_4_k_cu_main6thrust24THRUST_300001_SM_1000_NS12placeholders2_1E:
	.zero		1
	.type		_ZN30_INTERNAL_ae0647f5_4_k_cu_main4cuda3std3__45__cpo5beginE,@object
	.size		_ZN30_INTERNAL_ae0647f5_4_k_cu_main4cuda3std3__45__cpo5beginE,(_ZN30_INTERNAL_ae0647f5_4_k_cu_main4cuda3std6ranges3__45__cpo5beginE - _ZN30_INTERNAL_ae0647f5_4_k_cu_main4cuda3std3__45__cpo5beginE)
_ZN30_INTERNAL_ae0647f5_4_k_cu_main4cuda3std3__45__cpo5beginE:
	.zero		1
	.type		_ZN30_INTERNAL_ae0647f5_4_k_cu_main4cuda3std6ranges3__45__cpo5beginE,@object
	.size		_ZN30_INTERNAL_ae0647f5_4_k_cu_main4cuda3std6ranges3__45__cpo5beginE,(_ZN30_INTERNAL_ae0647f5_4_k_cu_main6thrust24THRUST_300001_SM_1000_NS12placeholders2_5E - _ZN30_INTERNAL_ae0647f5_4_k_cu_main4cuda3std6ranges3__45__cpo5beginE)
_ZN30_INTERNAL_ae0647f5_4_k_cu_main4cuda3std6ranges3__45__cpo5beginE:
	.zero		1
	.type		_ZN30_INTERNAL_ae0647f5_4_k_cu_main6thrust24THRUST_300001_SM_1000_NS12placeholders2_5E,@object
	.size		_ZN30_INTERNAL_ae0647f5_4_k_cu_main6thrust24THRUST_300001_SM_1000_NS12placeholders2_5E,(_ZN30_INTERNAL_ae0647f5_4_k_cu_main4cuda3std3__45__cpo6rbeginE - _ZN30_INTERNAL_ae0647f5_4_k_cu_main6thrust24THRUST_300001_SM_1000_NS12placeholders2_5E)
_ZN30_INTERNAL_ae0647f5_4_k_cu_main6thrust24THRUST_300001_SM_1000_NS12placeholders2_5E:
	.zero		1
	.type		_ZN30_INTERNAL_ae0647f5_4_k_cu_main4cuda3std3__45__cpo6rbeginE,@object
	.size		_ZN30_INTERNAL_ae0647f5_4_k_cu_main4cuda3std3__45__cpo6rbeginE,(_ZN30_INTERNAL_ae0647f5_4_k_cu_main4cuda3std6ranges3__45__cpo7advanceE - _ZN30_INTERNAL_ae0647f5_4_k_cu_main4cuda3std3__45__cpo6rbeginE)
_ZN30_INTERNAL_ae0647f5_4_k_cu_main4cuda3std3__45__cpo6rbeginE:
	.zero		1
	.type		_ZN30_INTERNAL_ae0647f5_4_k_cu_main4cuda3std6ranges3__45__cpo7advanceE,@object
	.size		_ZN30_INTERNAL_ae0647f5_4_k_cu_main4cuda3std6ranges3__45__cpo7advanceE,(_ZN30_INTERNAL_ae0647f5_4_k_cu_main4cuda3std3__47nulloptE - _ZN30_INTERNAL_ae0647f5_4_k_cu_main4cuda3std6ranges3__45__cpo7advanceE)
_ZN30_INTERNAL_ae0647f5_4_k_cu_main4cuda3std6ranges3__45__cpo7advanceE:
	.zero		1
	.type		_ZN30_INTERNAL_ae0647f5_4_k_cu_main4cuda3std3__47nulloptE,@object
	.size		_ZN30_INTERNAL_ae0647f5_4_k_cu_main4cuda3std3__47nulloptE,(_ZN30_INTERNAL_ae0647f5_4_k_cu_main4cuda3std6ranges3__45__cpo8distanceE - _ZN30_INTERNAL_ae0647f5_4_k_cu_main4cuda3std3__47nulloptE)
_ZN30_INTERNAL_ae0647f5_4_k_cu_main4cuda3std3__47nulloptE:
	.zero		1
	.type		_ZN30_INTERNAL_ae0647f5_4_k_cu_main4cuda3std6ranges3__45__cpo8distanceE,@object
	.size		_ZN30_INTERNAL_ae0647f5_4_k_cu_main4cuda3std6ranges3__45__cpo8distanceE,(_ZN30_INTERNAL_ae0647f5_4_k_cu_main6thrust24THRUST_300001_SM_1000_NS12placeholders3_10E - _ZN30_INTERNAL_ae0647f5_4_k_cu_main4cuda3std6ranges3__45__cpo8distanceE)
_ZN30_INTERNAL_ae0647f5_4_k_cu_main4cuda3std6ranges3__45__cpo8distanceE:
	.zero		1
	.type		_ZN30_INTERNAL_ae0647f5_4_k_cu_main6thrust24THRUST_300001_SM_1000_NS12placeholders3_10E,@object
	.size		_ZN30_INTERNAL_ae0647f5_4_k_cu_main6thrust24THRUST_300001_SM_1000_NS12placeholders3_10E,(_ZN30_INTERNAL_ae0647f5_4_k_cu_main4cuda3std3__419piecewise_constructE - _ZN30_INTERNAL_ae0647f5_4_k_cu_main6thrust24THRUST_300001_SM_1000_NS12placeholders3_10E)
_ZN30_INTERNAL_ae0647f5_4_k_cu_main6thrust24THRUST_300001_SM_1000_NS12placeholders3_10E:
	.zero		1
	.type		_ZN30_INTERNAL_ae0647f5_4_k_cu_main4cuda3std3__419piecewise_constructE,@object
	.size		_ZN30_INTERNAL_ae0647f5_4_k_cu_main4cuda3std3__419piecewise_constructE,(_ZN30_INTERNAL_ae0647f5_4_k_cu_main4cuda3std6ranges3__45__cpo5cdataE - _ZN30_INTERNAL_ae0647f5_4_k_cu_main4cuda3std3__419piecewise_constructE)
_ZN30_INTERNAL_ae0647f5_4_k_cu_main4cuda3std3__419piecewise_constructE:
	.zero		1
	.type		_ZN30_INTERNAL_ae0647f5_4_k_cu_main4cuda3std6ranges3__45__cpo5cdataE,@object
	.size		_ZN30_INTERNAL_ae0647f5_4_k_cu_main4cuda3std6ranges3__45__cpo5cdataE,(_ZN30_INTERNAL_ae0647f5_4_k_cu_main6thrust24THRUST_300001_SM_1000_NS12placeholders2_2E - _ZN30_INTERNAL_ae0647f5_4_k_cu_main4cuda3std6ranges3__45__cpo5cdataE)
_ZN30_INTERNAL_ae0647f5_4_k_cu_main4cuda3std6ranges3__45__cpo5cdataE:
	.zero		1
	.type		_ZN30_INTERNAL_ae0647f5_4_k_cu_main6thrust24THRUST_300001_SM_1000_NS12placeholders2_2E,@object
	.size		_ZN30_INTERNAL_ae0647f5_4_k_cu_main6thrust24THRUST_300001_SM_1000_NS12placeholders2_2E,(_ZN30_INTERNAL_ae0647f5_4_k_cu_main4cuda3std3__45__cpo3endE - _ZN30_INTERNAL_ae0647f5_4_k_cu_main6thrust24THRUST_300001_SM_1000_NS12placeholders2_2E)
_ZN30_INTERNAL_ae0647f5_4_k_cu_main6thrust24THRUST_300001_SM_1000_NS12placeholders2_2E:
	.zero		1
	.type		_ZN30_INTERNAL_ae0647f5_4_k_cu_main4cuda3std3__45__cpo3endE,@object
	.size		_ZN30_INTERNAL_ae0647f5_4_k_cu_main4cuda3std3__45__cpo3endE,(_ZN30_INTERNAL_ae0647f5_4_k_cu_main4cuda3std6ranges3__45__cpo3endE - _ZN30_INTERNAL_ae0647f5_4_k_cu_main4cuda3std3__45__cpo3endE)
_ZN30_INTERNAL_ae0647f5_4_k_cu_main4cuda3std3__45__cpo3endE:
	.zero		1
	.type		_ZN30_INTERNAL_ae0647f5_4_k_cu_main4cuda3std6ranges3__45__cpo3endE,@object
	.size		_ZN30_INTERNAL_ae0647f5_4_k_cu_main4cuda3std6ranges3__45__cpo3endE,(_ZN30_INTERNAL_ae0647f5_4_k_cu_main6thrust24THRUST_300001_SM_1000_NS12placeholders2_6E - _ZN30_INTERNAL_ae0647f5_4_k_cu_main4cuda3std6ranges3__45__cpo3endE)
_ZN30_INTERNAL_ae0647f5_4_k_cu_main4cuda3std6ranges3__45__cpo3endE:
	.zero		1
	.type		_ZN30_INTERNAL_ae0647f5_4_k_cu_main6thrust24THRUST_300001_SM_1000_NS12placeholders2_6E,@object
	.size		_ZN30_INTERNAL_ae0647f5_4_k_cu_main6thrust24THRUST_300001_SM_1000_NS12placeholders2_6E,(_ZN30_INTERNAL_ae0647f5_4_k_cu_main4cuda3std3__45__cpo4rendE - _ZN30_INTERNAL_ae0647f5_4_k_cu_main6thrust24THRUST_300001_SM_1000_NS12placeholders2_6E)
_ZN30_INTERNAL_ae0647f5_4_k_cu_main6thrust24THRUST_300001_SM_1000_NS12placeholders2_6E:
	.zero		1
	.type		_ZN30_INTERNAL_ae0647f5_4_k_cu_main4cuda3std3__45__cpo4rendE,@object
	.size		_ZN30_INTERNAL_ae0647f5_4_k_cu_main4cuda3std3__45__cpo4rendE,(_ZN30_INTERNAL_ae0647f5_4_k_cu_main4cuda3std6ranges3__45__cpo9iter_swapE - _ZN30_INTERNAL_ae0647f5_4_k_cu_main4cuda3std3__45__cpo4rendE)
_ZN30_INTERNAL_ae0647f5_4_k_cu_main4cuda3std3__45__cpo4rendE:
	.zero		1
	.type		_ZN30_INTERNAL_ae0647f5_4_k_cu_main4cuda3std6ranges3__45__cpo9iter_swapE,@object
	.size		_ZN30_INTERNAL_ae0647f5_4_k_cu_main4cuda3std6ranges3__45__cpo9iter_swapE,(_ZN30_INTERNAL_ae0647f5_4_k_cu_main4cuda3std3__48unexpectE - _ZN30_INTERNAL_ae0647f5_4_k_cu_main4cuda3std6ranges3__45__cpo9iter_swapE)
_ZN30_INTERNAL_ae0647f5_4_k_cu_main4cuda3std6ranges3__45__cpo9iter_swapE:
	.zero		1
	.type		_ZN30_INTERNAL_ae0647f5_4_k_cu_main4cuda3std3__48unexpectE,@object
	.size		_ZN30_INTERNAL_ae0647f5_4_k_cu_main4cuda3std3__48unexpectE,(_ZN30_INTERNAL_ae0647f5_4_k_cu_main6thrust24THRUST_300001_SM_1000_NS8cuda_cub3parE - _ZN30_INTERNAL_ae0647f5_4_k_cu_main4cuda3std3__48unexpectE)
_ZN30_INTERNAL_ae0647f5_4_k_cu_main4cuda3std3__48unexpectE:
	.zero		1
	.type		_ZN30_INTERNAL_ae0647f5_4_k_cu_main6thrust24THRUST_300001_SM_1000_NS8cuda_cub3parE,@object
	.size		_ZN30_INTERNAL_ae0647f5_4_k_cu_main6thrust24THRUST_300001_SM_1000_NS8cuda_cub3parE,(_ZN30_INTERNAL_ae0647f5_4_k_cu_main6thrust24THRUST_300001_SM_1000_NS12placeholders2_4E - _ZN30_INTERNAL_ae0647f5_4_k_cu_main6thrust24THRUST_300001_SM_1000_NS8cuda_cub3parE)
_ZN30_INTERNAL_ae0647f5_4_k_cu_main6thrust24THRUST_300001_SM_1000_NS8cuda_cub3parE:
	.zero		1
	.type		_ZN30_INTERNAL_ae0647f5_4_k_cu_main6thrust24THRUST_300001_SM_1000_NS12placeholders2_4E,@object
	.size		_ZN30_INTERNAL_ae0647f5_4_k_cu_main6thrust24THRUST_300001_SM_1000_NS12placeholders2_4E,(_ZN30_INTERNAL_ae0647f5_4_k_cu_main4cuda3std3__45__cpo4cendE - _ZN30_INTERNAL_ae0647f5_4_k_cu_main6thrust24THRUST_300001_SM_1000_NS12placeholders2_4E)
_ZN30_INTERNAL_ae0647f5_4_k_cu_main6thrust24THRUST_300001_SM_1000_NS12placeholders2_4E:
	.zero		1
	.type		_ZN30_INTERNAL_ae0647f5_4_k_cu_main4cuda3std3__45__cpo4cendE,@object
	.size		_ZN30_INTERNAL_ae0647f5_4_k_cu_main4cuda3std3__45__cpo4cendE,(_ZN30_INTERNAL_ae0647f5_4_k_cu_main4cuda3std6ranges3__45__cpo4cendE - _ZN30_INTERNAL_ae0647f5_4_k_cu_main4cuda3std3__45__cpo4cendE)
_ZN30_INTERNAL_ae0647f5_4_k_cu_main4cuda3std3__45__cpo4cendE:
	.zero		1
	.type		_ZN30_INTERNAL_ae0647f5_4_k_cu_main4cuda3std6ranges3__45__cpo4cendE,@object
	.size		_ZN30_INTERNAL_ae0647f5_4_k_cu_main4cuda3std6ranges3__45__cpo4cendE,(_ZN30_INTERNAL_ae0647f5_4_k_cu_main4cuda3std3__420unreachable_sentinelE - _ZN30_INTERNAL_ae0647f5_4_k_cu_main4cuda3std6ranges3__45__cpo4cendE)
_ZN30_INTERNAL_ae0647f5_4_k_cu_main4cuda3std6ranges3__45__cpo4cendE:
	.zero		1
	.type		_ZN30_INTERNAL_ae0647f5_4_k_cu_main4cuda3std3__420unreachable_sentinelE,@object
	.size		_ZN30_INTERNAL_ae0647f5_4_k_cu_main4cuda3std3__420unreachable_sentinelE,(_ZN30_INTERNAL_ae0647f5_4_k_cu_main4cuda3std6ranges3__45__cpo5ssizeE - _ZN30_INTERNAL_ae0647f5_4_k_cu_main4cuda3std3__420unreachable_sentinelE)
_ZN30_INTERNAL_ae0647f5_4_k_cu_main4cuda3std3__420unreachable_sentinelE:
	.zero		1
	.type		_ZN30_INTERNAL_ae0647f5_4_k_cu_main4cuda3std6ranges3__45__cpo5ssizeE,@object
	.size		_ZN30_INTERNAL_ae0647f5_4_k_cu_main4cuda3std6ranges3__45__cpo5ssizeE,(_ZN30_INTERNAL_ae0647f5_4_k_cu_main6thrust24THRUST_300001_SM_1000_NS12placeholders2_8E - _ZN30_INTERNAL_ae0647f5_4_k_cu_main4cuda3std6ranges3__45__cpo5ssizeE)
_ZN30_INTERNAL_ae0647f5_4_k_cu_main4cuda3std6ranges3__45__cpo5ssizeE:
	.zero		1
	.type		_ZN30_INTERNAL_ae0647f5_4_k_cu_main6thrust24THRUST_300001_SM_1000_NS12placeholders2_8E,@object
	.size		_ZN30_INTERNAL_ae0647f5_4_k_cu_main6thrust24THRUST_300001_SM_1000_NS12placeholders2_8E,(_ZN30_INTERNAL_ae0647f5_4_k_cu_main4cuda3std3__45__cpo5crendE - _ZN30_INTERNAL_ae0647f5_4_k_cu_main6thrust24THRUST_300001_SM_1000_NS12placeholders2_8E)
_ZN30_INTERNAL_ae0647f5_4_k_cu_main6thrust24THRUST_300001_SM_1000_NS12placeholders2_8E:
	.zero		1
	.type		_ZN30_INTERNAL_ae0647f5_4_k_cu_main4cuda3std3__45__cpo5crendE,@object
	.size		_ZN30_INTERNAL_ae0647f5_4_k_cu_main4cuda3std3__45__cpo5crendE,(_ZN30_INTERNAL_ae0647f5_4_k_cu_main4cuda3std6ranges3__45__cpo4prevE - _ZN30_INTERNAL_ae0647f5_4_k_cu_main4cuda3std3__45__cpo5crendE)
_ZN30_INTERNAL_ae0647f5_4_k_cu_main4cuda3std3__45__cpo5crendE:
	.zero		1
	.type		_ZN30_INTERNAL_ae0647f5_4_k_cu_main4cuda3std6ranges3__45__cpo4prevE,@object
	.size		_ZN30_INTERNAL_ae0647f5_4_k_cu_main4cuda3std6ranges3__45__cpo4prevE,(_ZN30_INTERNAL_ae0647f5_4_k_cu_main4cuda3std6ranges3__45__cpo9iter_moveE - _ZN30_INTERNAL_ae0647f5_4_k_cu_main4cuda3std6ranges3__45__cpo4prevE)
_ZN30_INTERNAL_ae0647f5_4_k_cu_main4cuda3std6ranges3__45__cpo4prevE:
	.zero		1
	.type		_ZN30_INTERNAL_ae0647f5_4_k_cu_main4cuda3std6ranges3__45__cpo9iter_moveE,@object
	.size		_ZN30_INTERNAL_ae0647f5_4_k_cu_main4cuda3std6ranges3__45__cpo9iter_moveE,(_ZN30_INTERNAL_ae0647f5_4_k_cu_main6thrust24THRUST_300001_SM_1000_NS6system6detail10sequential3seqE - _ZN30_INTERNAL_ae0647f5_4_k_cu_main4cuda3std6ranges3__45__cpo9iter_moveE)
_ZN30_INTERNAL_ae0647f5_4_k_cu_main4cuda3std6ranges3__45__cpo9iter_moveE:
	.zero		1
	.type		_ZN30_INTERNAL_ae0647f5_4_k_cu_main6thrust24THRUST_300001_SM_1000_NS6system6detail10sequential3seqE,@object
	.size		_ZN30_INTERNAL_ae0647f5_4_k_cu_main6thrust24THRUST_300001_SM_1000_NS6system6detail10sequential3seqE,(.L_31 - _ZN30_INTERNAL_ae0647f5_4_k_cu_main6thrust24THRUST_300001_SM_1000_NS6system6detail10sequential3seqE)
_ZN30_INTERNAL_ae0647f5_4_k_cu_main6thrust24THRUST_300001_SM_1000_NS6system6detail10sequential3seqE:
	.zero		1
.L_31:


//--------------------- .nv.constant0._ZN3cub18CUB_300001_SM_10006detail9transform16transform_kernelINS2_10policy_hubILb1EN4cuda3std3__45tupleIJN6thrust24THRUST_300001_SM_1000_NS6detail15normal_iteratorINSA_10device_ptrIfEEEESF_EEEE10policy1000El6squareIfESF_JPfSL_EEEvT0_iT1_T2_DpNS2_10kernel_argIT3_EE --------------------------
	.section	.nv.constant0._ZN3cub18CUB_300001_SM_10006detail9transform16transform_kernelINS2_10policy_hubILb1EN4cuda3std3__45tupleIJN6thrust24THRUST_300001_SM_1000_NS6detail15normal_iteratorINSA_10device_ptrIfEEEESF_EEEE10policy1000El6squareIfESF_JPfSL_EEEvT0_iT1_T2_DpNS2_10kernel_argIT3_EE,"a",@progbits
	.sectionflags	@""
	.align	4
.nv.constant0._ZN3cub18CUB_300001_SM_10006detail9transform16transform_kernelINS2_10policy_hubILb1EN4cuda3std3__45tupleIJN6thrust24THRUST_300001_SM_1000_NS6detail15normal_iteratorINSA_10device_ptrIfEEEESF_EEEE10policy1000El6squareIfESF_JPfSL_EEEvT0_iT1_T2_DpNS2_10kernel_argIT3_EE:
	.zero		952


//--------------------- .nv.constant0._ZN3cub18CUB_300001_SM_10006detail9transform16transform_kernelINS2_10policy_hubILb1EN4cuda3std3__45tupleIJN6thrust24THRUST_300001_SM_1000_NS6detail15normal_iteratorINSA_10device_ptrIfEEEESF_EEEE10policy1000Ei6squareIfESF_JPfSL_EEEvT0_iT1_T2_DpNS2_10kernel_argIT3_EE --------------------------
	.section	.nv.constant0._ZN3cub18CUB_300001_SM_10006detail9transform16transform_kernelINS2_10policy_hubILb1EN4cuda3std3__45tupleIJN6thrust24THRUST_300001_SM_1000_NS6detail15normal_iteratorINSA_10device_ptrIfEEEESF_EEEE10policy1000Ei6squareIfESF_JPfSL_EEEvT0_iT1_T2_DpNS2_10kernel_argIT3_EE,"a",@progbits
	.sectionflags	@""
	.align	4
.nv.constant0._ZN3cub18CUB_300001_SM_10006detail9transform16transform_kernelINS2_10policy_hubILb1EN4cuda3std3__45tupleIJN6thrust24THRUST_300001_SM_1000_NS6detail15normal_iteratorINSA_10device_ptrIfEEEESF_EEEE10policy1000Ei6squareIfESF_JPfSL_EEEvT0_iT1_T2_DpNS2_10kernel_argIT3_EE:
	.zero		952


//--------------------- .nv.constant0._ZN3cub18CUB_300001_SM_10006detail11EmptyKernelIvEEvv --------------------------
	.section	.nv.constant0._ZN3cub18CUB_300001_SM_10006detail11EmptyKernelIvEEvv,"a",@progbits
	.sectionflags	@""
	.align	4
.nv.constant0._ZN3cub18CUB_300001_SM_10006detail11EmptyKernelIvEEvv:
	.zero		896


//--------------------- SYMBOLS --------------------------

	.type		.nv.reservedSmem.offset0,@object
	.size		.nv.reservedSmem.offset0,0x4
